// auto-generated by cutlass_sweep.fmha — config: {"arch": "sm_90", "direction": "fwd", "dtype": "bf16", "head_dim": 192, "mask": "residual", "schedule": "cooperative", "tile_kv": 128, "tile_q": 128}
#include "cutlass/cutlass.h"
#include "cute/tensor.hpp"
#include "cutlass/device_kernel.h"
#include "cutlass/kernel_hardware_info.h"
#include "88_hopper_fmha/collective/fmha_fusion.hpp"
#include "88_hopper_fmha/kernel/fmha_kernel_builder.hpp"

using namespace cute;
using Element = cutlass::bfloat16_t;
using TileShape = Shape<_128, _128, _192>;
using StrideQ = cute::tuple<int, _1, cute::tuple<int, int>>;
using StrideK = cute::tuple<int, _1, cute::tuple<int, int>>;
using StrideV = cute::tuple<int, cute::_1, cute::tuple<int, int>>;

using Kernel = typename cutlass::fmha::kernel::FmhaBuilder<
    Element, float, float,
    TileShape, StrideQ, StrideK, StrideV,
    cutlass::fmha::collective::ResidualFusion,
    cutlass::gemm::KernelTmaWarpSpecializedCooperative
  >::Kernel;

auto* _anchor = &cutlass::device_kernel<Kernel>;


// ===== COMPILED SASS (sm_90a) =====

	.target	sm_90a

	.elftype	@"ET_EXEC"


//--------------------- .note.nv.tkinfo           --------------------------
	.section	.note.nv.tkinfo,"",@"SHT_NOTE"
	.sectionflags	@"SHF_NOTE_NV_TKINFO"
	.tkinfo
        /*0018*/ 	.word	0x00000002
        /*0030*/ 	.string	""
        /*0030*/ 	.string	"ptxas"
        /*0030*/ 	.string	"Cuda compilation tools, release 13.0, V13.0.88"
        /*0030*/ 	.string	"Build cuda_13.0.r13.0/compiler.36424714_0"
        /*0030*/ 	.string	"-arch sm_90a -m 64 "



//--------------------- .note.nv.cuinfo           --------------------------
	.section	.note.nv.cuinfo,"",@"SHT_NOTE"
	.sectionflags	@"SHF_NOTE_NV_CUINFO"
        /*0018*/ 	.short	0x0002
        /*001a*/ 	.short	0x005a
        /*001c*/ 	.short	0x0082
	.zero		2


//--------------------- .nv.info                  --------------------------
	.section	.nv.info,"",@"SHT_CUDA_INFO"
	.align	4


	//----- nvinfo : EIATTR_REGCOUNT
	.align		4
        /*0000*/ 	.byte	0x04, 0x2f
        /*0002*/ 	.short	(.L_16 - .L_15)
	.align		4
.L_15:
        /*0004*/ 	.word	index@(_ZN7cutlass13device_kernelINS_4fmha6kernel28FmhaKernelTmaWarpSpecializedINS1_10collective30FmhaMainloopTmaWarpSpecializedINS_10bfloat16_tEffN4cute5tupleIJNS7_1CILi128EEESA_NS9_ILi192EEEEEENS8_IJiNS9_ILi1EEENS8_IJiiEEEEEESF_SF_NS4_14ResidualFusionEJEEENS4_15FmhaFwdEpilogueIS6_fNS8_IJNS9_ILi64EEESB_SA_EEEEENS2_23IndividualTileSchedulerEJEEEEEvNT_6ParamsE)
        /*0008*/ 	.word	0x000000a8


	//----- nvinfo : EIATTR_FRAME_SIZE
	.align		4
.L_16:
        /*000c*/ 	.byte	0x04, 0x11
        /*000e*/ 	.short	(.L_18 - .L_17)
	.align		4
.L_17:
        /*0010*/ 	.word	index@($__internal_0_$__cuda_sm20_rcp_rn_f32_slowpath)
        /*0014*/ 	.word	0x00000000


	//----- nvinfo : EIATTR_FRAME_SIZE
	.align		4
.L_18:
        /*0018*/ 	.byte	0x04, 0x11
        /*001a*/ 	.short	(.L_20 - .L_19)
	.align		4
.L_19:
        /*001c*/ 	.word	index@(_ZN7cutlass13device_kernelINS_4fmha6kernel28FmhaKernelTmaWarpSpecializedINS1_10collective30FmhaMainloopTmaWarpSpecializedINS_10bfloat16_tEffN4cute5tupleIJNS7_1CILi128EEESA_NS9_ILi192EEEEEENS8_IJiNS9_ILi1EEENS8_IJiiEEEEEESF_SF_NS4_14ResidualFusionEJEEENS4_15FmhaFwdEpilogueIS6_fNS8_IJNS9_ILi64EEESB_SA_EEEEENS2_23IndividualTileSchedulerEJEEEEEvNT_6ParamsE)
        /*0020*/ 	.word	0x00000000


	//----- nvinfo : EIATTR_MIN_STACK_SIZE
	.align		4
.L_20:
        /*0024*/ 	.byte	0x04, 0x12
        /*0026*/ 	.short	(.L_22 - .L_21)
	.align		4
.L_21:
        /*0028*/ 	.word	index@(_ZN7cutlass13device_kernelINS_4fmha6kernel28FmhaKernelTmaWarpSpecializedINS1_10collective30FmhaMainloopTmaWarpSpecializedINS_10bfloat16_tEffN4cute5tupleIJNS7_1CILi128EEESA_NS9_ILi192EEEEEENS8_IJiNS9_ILi1EEENS8_IJiiEEEEEESF_SF_NS4_14ResidualFusionEJEEENS4_15FmhaFwdEpilogueIS6_fNS8_IJNS9_ILi64EEESB_SA_EEEEENS2_23IndividualTileSchedulerEJEEEEEvNT_6ParamsE)
        /*002c*/ 	.word	0x00000000
.L_22:


//--------------------- .nv.compat                --------------------------
	.section	.nv.compat,"",@"SHT_CUDA_COMPAT_INFO"
	.align	4
        /*0000*/ 	.byte	0x02, 0x09, 0x01, 0x00, 0x02, 0x02, 0x04, 0x00, 0x02, 0x05, 0x05, 0x00, 0x03, 0x07, 0x01, 0x01
        /*0010*/ 	.byte	0x02, 0x03, 0x01, 0x00, 0x02, 0x06, 0x01, 0x00, 0x04, 0x0b, 0x08, 0x00, 0x00, 0x00, 0x00, 0x00
        /*0020*/ 	.byte	0x00, 0x00, 0x00, 0x00


//--------------------- .nv.info._ZN7cutlass13device_kernelINS_4fmha6kernel28FmhaKernelTmaWarpSpecializedINS1_10collective30FmhaMainloopTmaWarpSpecializedINS_10bfloat16_tEffN4cute5tupleIJNS7_1CILi128EEESA_NS9_ILi192EEEEEENS8_IJiNS9_ILi1EEENS8_IJiiEEEEEESF_SF_NS4_14ResidualFusionEJEEENS4_15FmhaFwdEpilogueIS6_fNS8_IJNS9_ILi64EEESB_SA_EEEEENS2_23IndividualTileSchedulerEJEEEEEvNT_6ParamsE --------------------------
	.section	.nv.info._ZN7cutlass13device_kernelINS_4fmha6kernel28FmhaKernelTmaWarpSpecializedINS1_10collective30FmhaMainloopTmaWarpSpecializedINS_10bfloat16_tEffN4cute5tupleIJNS7_1CILi128EEESA_NS9_ILi192EEEEEENS8_IJiNS9_ILi1EEENS8_IJiiEEEEEESF_SF_NS4_14ResidualFusionEJEEENS4_15FmhaFwdEpilogueIS6_fNS8_IJNS9_ILi64EEESB_SA_EEEEENS2_23IndividualTileSchedulerEJEEEEEvNT_6ParamsE,"",@"SHT_CUDA_INFO"
	.sectionflags	@""
	.align	4


	//----- nvinfo : EIATTR_CUDA_API_VERSION
	.align		4
        /*0000*/ 	.byte	0x04, 0x37
        /*0002*/ 	.short	(.L_24 - .L_23)
.L_23:
        /*0004*/ 	.word	0x00000082


	//----- nvinfo : EIATTR_KPARAM_INFO
	.align		4
.L_24:
        /*0008*/ 	.byte	0x04, 0x17
        /*000a*/ 	.short	(.L_26 - .L_25)
.L_25:
        /*000c*/ 	.word	0x00000000
        /*0010*/ 	.short	0x0000
        /*0012*/ 	.short	0x0070
        /*0014*/ 	.byte	0x00, 0xf0, 0x01, 0x20


	//----- nvinfo : EIATTR_SPARSE_MMA_MASK
	.align		4
.L_26:
        /*0018*/ 	.byte	0x03, 0x50
        /*001a*/ 	.short	0x0000


	//----- nvinfo : EIATTR_MAXREG_COUNT
	.align		4
        /*001c*/ 	.byte	0x03, 0x1b
        /*001e*/ 	.short	0x00a8


	//----- nvinfo : EIATTR_NUM_BARRIERS
	.align		4
        /*0020*/ 	.byte	0x02, 0x4c
        /*0022*/ 	.byte	0x02
	.zero		1


	//----- nvinfo : EIATTR_EXTERNS
	.align		4
        /*0024*/ 	.byte	0x04, 0x0f
        /*0026*/ 	.short	(.L_28 - .L_27)


	//   ....[0]....
	.align		4
.L_27:
        /*0028*/ 	.word	index@(__assertfail)


	//----- nvinfo : EIATTR_MERCURY_ISA_VERSION
	.align		4
.L_28:
        /*002c*/ 	.byte	0x03, 0x5f
        /*002e*/ 	.short	0x0101


	//----- nvinfo : EIATTR_INT_WARP_WIDE_INSTR_OFFSETS
	.align		4
        /*0030*/ 	.byte	0x04, 0x31
        /*0032*/ 	.short	(.L_30 - .L_29)


	//   ....[0]....
.L_29:
        /*0034*/ 	.word	0x00000700


	//   ....[1]....
        /*0038*/ 	.word	0x00000710


	//   ....[2]....
        /*003c*/ 	.word	0x00000720


	//   ....[3]....
        /*0040*/ 	.word	0x00000730


	//   ....[4]....
        /*0044*/ 	.word	0x000007a0


	//----- nvinfo : EIATTR_COOP_GROUP_MASK_REGIDS
	.align		4
.L_30:
        /*0048*/ 	.byte	0x04, 0x29
        /*004a*/ 	.short	(.L_32 - .L_31)


	//   ....[0]....
.L_31:
        /*004c*/ 	.word	0xffffffff


	//   ....[1]....
        /*0050*/ 	.word	0xffffffff


	//   ....[2]....
        /*0054*/ 	.word	0xffffffff


	//   ....[3]....
        /*0058*/ 	.word	0xffffffff


	//   ....[4]....
        /*005c*/ 	.word	0xffffffff


	//   ....[5]....
        /*0060*/ 	.word	0xffffffff


	//   ....[6]....
        /*0064*/ 	.word	0xffffffff


	//   ....[7]....
        /*0068*/ 	.word	0xffffffff


	//   ....[8]....
        /*006c*/ 	.word	0xffffffff


	//   ....[9]....
        /*0070*/ 	.word	0xffffffff


	//   ....[10]....
        /*0074*/ 	.word	0xffffffff


	//   ....[11]....
        /*0078*/ 	.word	0xffffffff


	//   ....[12]....
        /*007c*/ 	.word	0xffffffff


	//   ....[13]....
        /*0080*/ 	.word	0xffffffff


	//   ....[14]....
        /*0084*/ 	.word	0xffffffff


	//   ....[15]....
        /*0088*/ 	.word	0xffffffff


	//   ....[16]....
        /*008c*/ 	.word	0xffffffff


	//   ....[17]....
        /*0090*/ 	.word	0xffffffff


	//   ....[18]....
        /*0094*/ 	.word	0xffffffff


	//   ....[19]....
        /*0098*/ 	.word	0xffffffff


	//   ....[20]....
        /*009c*/ 	.word	0xffffffff


	//   ....[21]....
        /*00a0*/ 	.word	0xffffffff


	//----- nvinfo : EIATTR_COOP_GROUP_INSTR_OFFSETS
	.align		4
.L_32:
        /*00a4*/ 	.byte	0x04, 0x28
        /*00a6*/ 	.short	(.L_34 - .L_33)


	//   ....[0]....
.L_33:
        /*00a8*/ 	.word	0x00000050


	//   ....[1]....
        /*00ac*/ 	.word	0x00000080


	//   ....[2]....
        /*00b0*/ 	.word	0x000001b0


	//   ....[3]....
        /*00b4*/ 	.word	0x00000380


	//   ....[4]....
        /*00b8*/ 	.word	0x00000540


	//   ....[5]....
        /*00bc*/ 	.word	0x000006a0


	//   ....[6]....
        /*00c0*/ 	.word	0x00002430


	//   ....[7]....
        /*00c4*/ 	.word	0x00002510


	//   ....[8]....
        /*00c8*/ 	.word	0x00002540


	//   ....[9]....
        /*00cc*/ 	.word	0x000025b0


	//   ....[10]....
        /*00d0*/ 	.word	0x00004fe0


	//   ....[11]....
        /*00d4*/ 	.word	0x00005010


	//   ....[12]....
        /*00d8*/ 	.word	0x000057f0


	//   ....[13]....
        /*00dc*/ 	.word	0x00005910


	//   ....[14]....
        /*00e0*/ 	.word	0x00008760


	//   ....[15]....
        /*00e4*/ 	.word	0x00008860


	//   ....[16]....
        /*00e8*/ 	.word	0x000091f0


	//   ....[17]....
        /*00ec*/ 	.word	0x00009310


	//   ....[18]....
        /*00f0*/ 	.word	0x0000b150


	//   ....[19]....
        /*00f4*/ 	.word	0x0000b180


	//   ....[20]....
        /*00f8*/ 	.word	0x0000b1e0


	//   ....[21]....
        /*00fc*/ 	.word	0x0000b1f0


	//----- nvinfo : EIATTR_REG_RECONFIG
	.align		4
.L_34:
        /*0100*/ 	.byte	0x01, 0x54
	.zero		2


	//----- nvinfo : EIATTR_SYSCALL_OFFSETS
	.align		4
        /*0104*/ 	.byte	0x04, 0x46
        /*0106*/ 	.short	(.L_36 - .L_35)


	//   ....[0]....
.L_35:
        /*0108*/ 	.word	0x0000bff0


	//   ....[1]....
        /*010c*/ 	.word	0x0000c160


	//----- nvinfo : EIATTR_MBARRIER_INSTR_OFFSETS
	.align		4
.L_36:
        /*0110*/ 	.byte	0x04, 0x39
        /*0112*/ 	.short	(.L_38 - .L_37)


	//   ....[0]....
.L_37:
        /*0114*/ 	.word	0x00000330
        /*0118*/ 	.word	0x000000ff
        /*011c*/ 	.word	0x00048050
        /*0120*/ 	.short	0x0100
        /*0122*/ 	.byte	0x09
	.zero		1


	//   ....[1]....
        /*0124*/ 	.word	0x00000340
        /*0128*/ 	.word	0x000000ff
        /*012c*/ 	.word	0x00048060
        /*0130*/ 	.short	0x0100
        /*0132*/ 	.byte	0x09
	.zero		1


	//   ....[2]....
        /*0134*/ 	.word	0x00000350
        /*0138*/ 	.word	0x000000ff
        /*013c*/ 	.word	0x00048058
        /*0140*/ 	.short	0x0100
        /*0142*/ 	.byte	0x09
	.zero		1


	//   ....[3]....
        /*0144*/ 	.word	0x00000360
        /*0148*/ 	.word	0x000000ff
        /*014c*/ 	.word	0x00048068
        /*0150*/ 	.short	0x0100
        /*0152*/ 	.byte	0x09
	.zero		1


	//   ....[4]....
        /*0154*/ 	.word	0x00000490
        /*0158*/ 	.word	0x000000ff
        /*015c*/ 	.word	0x00048000
        /*0160*/ 	.short	0x0100
        /*0162*/ 	.byte	0x09
	.zero		1


	//   ....[5]....
        /*0164*/ 	.word	0x000004a0
        /*0168*/ 	.word	0x000000ff
        /*016c*/ 	.word	0x00048028
        /*0170*/ 	.short	0x0100
        /*0172*/ 	.byte	0x09
	.zero		1


	//   ....[6]....
        /*0174*/ 	.word	0x000004b0
        /*0178*/ 	.word	0x000000ff
        /*017c*/ 	.word	0x00048008
        /*0180*/ 	.short	0x0100
        /*0182*/ 	.byte	0x09
	.zero		1


	//   ....[7]....
        /*0184*/ 	.word	0x000004c0
        /*0188*/ 	.word	0x000000ff
        /*018c*/ 	.word	0x00048030
        /*0190*/ 	.short	0x0100
        /*0192*/ 	.byte	0x09
	.zero		1


	//   ....[8]....
        /*0194*/ 	.word	0x000004d0
        /*0198*/ 	.word	0x000000ff
        /*019c*/ 	.word	0x00048010
        /*01a0*/ 	.short	0x0100
        /*01a2*/ 	.byte	0x09
	.zero		1


	//   ....[9]....
        /*01a4*/ 	.word	0x000004e0
        /*01a8*/ 	.word	0x000000ff
        /*01ac*/ 	.word	0x00048038
        /*01b0*/ 	.short	0x0100
        /*01b2*/ 	.byte	0x09
	.zero		1


	//   ....[10]....
        /*01b4*/ 	.word	0x000004f0
        /*01b8*/ 	.word	0x000000ff
        /*01bc*/ 	.word	0x00048018
        /*01c0*/ 	.short	0x0100
        /*01c2*/ 	.byte	0x09
	.zero		1


	//   ....[11]....
        /*01c4*/ 	.word	0x00000500
        /*01c8*/ 	.word	0x000000ff
        /*01cc*/ 	.word	0x00048040
        /*01d0*/ 	.short	0x0100
        /*01d2*/ 	.byte	0x09
	.zero		1


	//   ....[12]....
        /*01d4*/ 	.word	0x00000510
        /*01d8*/ 	.word	0x000000ff
        /*01dc*/ 	.word	0x00048020
        /*01e0*/ 	.short	0x0100
        /*01e2*/ 	.byte	0x09
	.zero		1


	//   ....[13]....
        /*01e4*/ 	.word	0x00000520
        /*01e8*/ 	.word	0x000000ff
        /*01ec*/ 	.word	0x00048048
        /*01f0*/ 	.short	0x0100
        /*01f2*/ 	.byte	0x09
	.zero		1


	//   ....[14]....
        /*01f4*/ 	.word	0x00000650
        /*01f8*/ 	.word	0x000000ff
        /*01fc*/ 	.word	0x00048070
        /*0200*/ 	.short	0x0100
        /*0202*/ 	.byte	0x09
	.zero		1


	//   ....[15]....
        /*0204*/ 	.word	0x00000660
        /*0208*/ 	.word	0x000000ff
        /*020c*/ 	.word	0x00048080
        /*0210*/ 	.short	0x0100
        /*0212*/ 	.byte	0x09
	.zero		1


	//   ....[16]....
        /*0214*/ 	.word	0x00000670
        /*0218*/ 	.word	0x000000ff
        /*021c*/ 	.word	0x00048078
        /*0220*/ 	.short	0x0100
        /*0222*/ 	.byte	0x09
	.zero		1


	//   ....[17]....
        /*0224*/ 	.word	0x00000680
        /*0228*/ 	.word	0x000000ff
        /*022c*/ 	.word	0x00048088
        /*0230*/ 	.short	0x0100
        /*0232*/ 	.byte	0x09
	.zero		1


	//   ....[18]....
        /*0234*/ 	.word	0x000007c0
        /*0238*/ 	.word	0x000000ff
        /*023c*/ 	.word	0x00048090
        /*0240*/ 	.short	0x0100
        /*0242*/ 	.byte	0x06
	.zero		1


	//   ....[19]....
        /*0244*/ 	.word	0x000007d0
        /*0248*/ 	.word	0x000000ff
        /*024c*/ 	.word	0x00048098
        /*0250*/ 	.short	0x0100
        /*0252*/ 	.byte	0x06
	.zero		1


	//   ....[20]....
        /*0254*/ 	.word	0x000007e0
        /*0258*/ 	.word	0x000000ff
        /*025c*/ 	.word	0x000480a0
        /*0260*/ 	.short	0x0100
        /*0262*/ 	.byte	0x06
	.zero		1


	//   ....[21]....
        /*0264*/ 	.word	0x000007f0
        /*0268*/ 	.word	0x000000ff
        /*026c*/ 	.word	0x000480a8
        /*0270*/ 	.short	0x0100
        /*0272*/ 	.byte	0x06
	.zero		1


	//   ....[22]....
        /*0274*/ 	.word	0x000008f0
        /*0278*/ 	.word	0x000000ff
        /*027c*/ 	.word	0x000480c0
        /*0280*/ 	.short	0x0100
        /*0282*/ 	.byte	0x09
	.zero		1


	//   ....[23]....
        /*0284*/ 	.word	0x00000900
        /*0288*/ 	.word	0x000000ff
        /*028c*/ 	.word	0x000480e0
        /*0290*/ 	.short	0x0100
        /*0292*/ 	.byte	0x09
	.zero		1


	//   ....[24]....
        /*0294*/ 	.word	0x00000910
        /*0298*/ 	.word	0x000000ff
        /*029c*/ 	.word	0x000480c8
        /*02a0*/ 	.short	0x0100
        /*02a2*/ 	.byte	0x09
	.zero		1


	//   ....[25]....
        /*02a4*/ 	.word	0x00000920
        /*02a8*/ 	.word	0x000000ff
        /*02ac*/ 	.word	0x000480e8
        /*02b0*/ 	.short	0x0100
        /*02b2*/ 	.byte	0x09
	.zero		1


	//   ....[26]....
        /*02b4*/ 	.word	0x00000930
        /*02b8*/ 	.word	0x000000ff
        /*02bc*/ 	.word	0x000480d0
        /*02c0*/ 	.short	0x0100
        /*02c2*/ 	.byte	0x09
	.zero		1


	//   ....[27]....
        /*02c4*/ 	.word	0x00000940
        /*02c8*/ 	.word	0x000000ff
        /*02cc*/ 	.word	0x000480f0
        /*02d0*/ 	.short	0x0100
        /*02d2*/ 	.byte	0x09
	.zero		1


	//   ....[28]....
        /*02d4*/ 	.word	0x00000950
        /*02d8*/ 	.word	0x000000ff
        /*02dc*/ 	.word	0x000480d8
        /*02e0*/ 	.short	0x0100
        /*02e2*/ 	.byte	0x09
	.zero		1


	//   ....[29]....
        /*02e4*/ 	.word	0x00000960
        /*02e8*/ 	.word	0x000000ff
        /*02ec*/ 	.word	0x000480f8
        /*02f0*/ 	.short	0x0100
        /*02f2*/ 	.byte	0x09
	.zero		1


	//   ....[30]....
        /*02f4*/ 	.word	0x00000ef0
        /*02f8*/ 	.word	0x000000ff
        /*02fc*/ 	.word	0x00048050
        /*0300*/ 	.short	0x010a
        /*0302*/ 	.byte	0x05
	.zero		1


	//   ....[31]....
        /*0304*/ 	.word	0x00000f70
        /*0308*/ 	.word	0x000000ff
        /*030c*/ 	.word	0x00048000
        /*0310*/ 	.short	0x010a
        /*0312*/ 	.byte	0x3a
	.zero		1


	//   ....[32]....
        /*0314*/ 	.word	0x00000fe0
        /*0318*/ 	.word	0x000000ff
        /*031c*/ 	.word	0xfffffff8
        /*0320*/ 	.short	0x010a
        /*0322*/ 	.byte	0x04
	.zero		1


	//   ....[33]....
        /*0324*/ 	.word	0x00004380
        /*0328*/ 	.word	0x00000004
        /*032c*/ 	.word	0x00000000
        /*0330*/ 	.short	0x0101
        /*0332*/ 	.byte	0x0b
	.zero		1


	//   ....[34]....
        /*0334*/ 	.word	0x00004400
        /*0338*/ 	.word	0x000000ff
        /*033c*/ 	.word	0x00048008
        /*0340*/ 	.short	0x010a
        /*0342*/ 	.byte	0x3a
	.zero		1


	//   ....[35]....
        /*0344*/ 	.word	0x000047b0
        /*0348*/ 	.word	0x000000ff
        /*034c*/ 	.word	0x00000000
        /*0350*/ 	.short	0x0101
        /*0352*/ 	.byte	0x04
	.zero		1


	//   ....[36]....
        /*0354*/ 	.word	0x00004940
        /*0358*/ 	.word	0x000000ff
        /*035c*/ 	.word	0x00048000
        /*0360*/ 	.short	0x010a
        /*0362*/ 	.byte	0x05
	.zero		1


	//   ....[37]....
        /*0364*/ 	.word	0x00006b60
        /*0368*/ 	.word	0x000000ff
        /*036c*/ 	.word	0x00048000
        /*0370*/ 	.short	0x010a
        /*0372*/ 	.byte	0x06
	.zero		1


	//   ....[38]....
        /*0374*/ 	.word	0x00007390
        /*0378*/ 	.word	0x000000ff
        /*037c*/ 	.word	0x00048000
        /*0380*/ 	.short	0x010a
        /*0382*/ 	.byte	0x06
	.zero		1


	//   ....[39]....
        /*0384*/ 	.word	0x00007690
        /*0388*/ 	.word	0x000000ff
        /*038c*/ 	.word	0x00000000
        /*0390*/ 	.short	0x0101
        /*0392*/ 	.byte	0x06
	.zero		1


	//   ....[40]....
        /*0394*/ 	.word	0x00007740
        /*0398*/ 	.word	0x000000ff
        /*039c*/ 	.word	0x00000000
        /*03a0*/ 	.short	0x0101
        /*03a2*/ 	.byte	0x06
	.zero		1


	//   ....[41]....
        /*03a4*/ 	.word	0x00007940
        /*03a8*/ 	.word	0x000000ff
        /*03ac*/ 	.word	0x00048000
        /*03b0*/ 	.short	0x010a
        /*03b2*/ 	.byte	0x05
	.zero		1


	//   ....[42]....
        /*03b4*/ 	.word	0x0000a490
        /*03b8*/ 	.word	0x000000ff
        /*03bc*/ 	.word	0x00048000
        /*03c0*/ 	.short	0x010a
        /*03c2*/ 	.byte	0x06
	.zero		1


	//   ....[43]....
        /*03c4*/ 	.word	0x0000ac50
        /*03c8*/ 	.word	0x000000ff
        /*03cc*/ 	.word	0x00048000
        /*03d0*/ 	.short	0x010a
        /*03d2*/ 	.byte	0x06
	.zero		1


	//   ....[44]....
        /*03d4*/ 	.word	0x0000af70
        /*03d8*/ 	.word	0x000000ff
        /*03dc*/ 	.word	0x00000000
        /*03e0*/ 	.short	0x0101
        /*03e2*/ 	.byte	0x06
	.zero		1


	//   ....[45]....
        /*03e4*/ 	.word	0x0000b020
        /*03e8*/ 	.word	0x000000ff
        /*03ec*/ 	.word	0x00000000
        /*03f0*/ 	.short	0x0101
        /*03f2*/ 	.byte	0x06
	.zero		1


	//   ....[46]....
        /*03f4*/ 	.word	0x0000b910
        /*03f8*/ 	.word	0x000000ff
        /*03fc*/ 	.word	0x00000008
        /*0400*/ 	.short	0x010a
        /*0402*/ 	.byte	0x05
	.zero		1


	//   ....[47]....
        /*0404*/ 	.word	0x0000d5e0
        /*0408*/ 	.word	0x00000000
        /*040c*/ 	.word	0x00048090
        /*0410*/ 	.short	0x0101
        /*0412*/ 	.byte	0x3a
	.zero		1


	//   ....[48]....
        /*0414*/ 	.word	0x0000d730
        /*0418*/ 	.word	0x00000004
        /*041c*/ 	.word	0x00048060
        /*0420*/ 	.short	0x010a
        /*0422*/ 	.byte	0x3f
	.zero		1


	//   ....[49]....
        /*0424*/ 	.word	0x0000da70
        /*0428*/ 	.word	0x00000005
        /*042c*/ 	.word	0x00048028
        /*0430*/ 	.short	0x010a
        /*0432*/ 	.byte	0x3f
	.zero		1


	//   ....[50]....
        /*0434*/ 	.word	0x0000dd90
        /*0438*/ 	.word	0x00000005
        /*043c*/ 	.word	0x00048060
        /*0440*/ 	.short	0x010a
        /*0442*/ 	.byte	0x3f
	.zero		1


	//   ....[51]....
        /*0444*/ 	.word	0x0000e0e0
        /*0448*/ 	.word	0x00000004
        /*044c*/ 	.word	0x00048028
        /*0450*/ 	.short	0x010a
        /*0452*/ 	.byte	0x3f
	.zero		1


	//   ....[52]....
        /*0454*/ 	.word	0x0000e4f0
        /*0458*/ 	.word	0x00000006
        /*045c*/ 	.word	0x00048028
        /*0460*/ 	.short	0x010a
        /*0462*/ 	.byte	0x3f
	.zero		1


	//   ....[53]....
        /*0464*/ 	.word	0x0000e840
        /*0468*/ 	.word	0x00000006
        /*046c*/ 	.word	0x00048028
        /*0470*/ 	.short	0x010a
        /*0472*/ 	.byte	0x3f
	.zero		1


	//   ....[54]....
        /*0474*/ 	.word	0x0000eb80
        /*0478*/ 	.word	0x00000005
        /*047c*/ 	.word	0x00048050
        /*0480*/ 	.short	0x010a
        /*0482*/ 	.byte	0x3f
	.zero		1


	//   ....[55]....
        /*0484*/ 	.word	0x0000ebe0
        /*0488*/ 	.word	0x00000000
        /*048c*/ 	.word	0x00048000
        /*0490*/ 	.short	0x010a
        /*0492*/ 	.byte	0x3f
	.zero		1


	//   ....[56]....
        /*0494*/ 	.word	0x0000ec50
        /*0498*/ 	.word	0x00000005
        /*049c*/ 	.word	0xfffffff8
        /*04a0*/ 	.short	0x010a
        /*04a2*/ 	.byte	0x3f
	.zero		1


	//   ....[57]....
        /*04a4*/ 	.word	0x0000ecb0
        /*04a8*/ 	.word	0x0000000c
        /*04ac*/ 	.word	0x00048008
        /*04b0*/ 	.short	0x010a
        /*04b2*/ 	.byte	0x3f
	.zero		1


	//   ....[58]....
        /*04b4*/ 	.word	0x0000ed10
        /*04b8*/ 	.word	0x00000008
        /*04bc*/ 	.word	0x00048000
        /*04c0*/ 	.short	0x010a
        /*04c2*/ 	.byte	0x3f
	.zero		1


	//   ....[59]....
        /*04c4*/ 	.word	0x0000ed70
        /*04c8*/ 	.word	0x0000000a
        /*04cc*/ 	.word	0x00048000
        /*04d0*/ 	.short	0x010a
        /*04d2*/ 	.byte	0x3f
	.zero		1


	//   ....[60]....
        /*04d4*/ 	.word	0x0000edd0
        /*04d8*/ 	.word	0x00000008
        /*04dc*/ 	.word	0x00048000
        /*04e0*/ 	.short	0x010a
        /*04e2*/ 	.byte	0x3f
	.zero		1


	//   ....[61]....
        /*04e4*/ 	.word	0x0000ee30
        /*04e8*/ 	.word	0x00000009
        /*04ec*/ 	.word	0x00048000
        /*04f0*/ 	.short	0x010a
        /*04f2*/ 	.byte	0x3f
	.zero		1


	//   ....[62]....
        /*04f4*/ 	.word	0x0000eea0
        /*04f8*/ 	.word	0x00000007
        /*04fc*/ 	.word	0x00000008
        /*0500*/ 	.short	0x010a
        /*0502*/ 	.byte	0x3f
	.zero		1


	//   ....[63]....
        /*0504*/ 	.word	0x0000eef0
        /*0508*/ 	.word	0x00000004
        /*050c*/ 	.word	0x00048060
        /*0510*/ 	.short	0x010a
        /*0512*/ 	.byte	0x3f
	.zero		1


	//   ....[64]....
        /*0514*/ 	.word	0x0000ef40
        /*0518*/ 	.word	0x00000005
        /*051c*/ 	.word	0x00048028
        /*0520*/ 	.short	0x010a
        /*0522*/ 	.byte	0x3f
	.zero		1


	//   ....[65]....
        /*0524*/ 	.word	0x0000ef90
        /*0528*/ 	.word	0x00000005
        /*052c*/ 	.word	0x00048060
        /*0530*/ 	.short	0x010a
        /*0532*/ 	.byte	0x3f
	.zero		1


	//   ....[66]....
        /*0534*/ 	.word	0x0000efe0
        /*0538*/ 	.word	0x00000004
        /*053c*/ 	.word	0x00048028
        /*0540*/ 	.short	0x010a
        /*0542*/ 	.byte	0x3f
	.zero		1


	//   ....[67]....
        /*0544*/ 	.word	0x0000f030
        /*0548*/ 	.word	0x00000006
        /*054c*/ 	.word	0x00048028
        /*0550*/ 	.short	0x010a
        /*0552*/ 	.byte	0x3f
	.zero		1


	//   ....[68]....
        /*0554*/ 	.word	0x0000f080
        /*0558*/ 	.word	0x00000006
        /*055c*/ 	.word	0x00048028
        /*0560*/ 	.short	0x010a
        /*0562*/ 	.byte	0x3f
	.zero		1


	//----- nvinfo : EIATTR_NUM_MBARRIERS
	.align		4
.L_38:
        /*0564*/ 	.byte	0x03, 0x38
        /*0566*/ 	.short	0x001e


	//----- nvinfo : EIATTR_EXIT_INSTR_OFFSETS
	.align		4
        /*0568*/ 	.byte	0x04, 0x1c
        /*056a*/ 	.short	(.L_40 - .L_39)


	//   ....[0]....
.L_39:
        /*056c*/ 	.word	0x00000a10


	//   ....[1]....
        /*0570*/ 	.word	0x0000d5f0


	//   ....[2]....
        /*0574*/ 	.word	0x0000d630


	//   ....[3]....
        /*0578*/ 	.word	0x0000e3c0


	//   ....[4]....
        /*057c*/ 	.word	0x0000eb60


	//----- nvinfo : EIATTR_MAX_THREADS
	.align		4
.L_40:
        /*0580*/ 	.byte	0x04, 0x05
        /*0582*/ 	.short	(.L_42 - .L_41)
.L_41:
        /*0584*/ 	.word	0x00000180
        /*0588*/ 	.word	0x00000001
        /*058c*/ 	.word	0x00000001


	//----- nvinfo : EIATTR_CRS_STACK_SIZE
	.align		4
.L_42:
        /*0590*/ 	.byte	0x04, 0x1e
        /*0592*/ 	.short	(.L_44 - .L_43)
.L_43:
        /*0594*/ 	.word	0x00000000


	//----- nvinfo : EIATTR_CBANK_PARAM_SIZE
	.align		4
.L_44:
        /*0598*/ 	.byte	0x03, 0x19
        /*059a*/ 	.short	0x0870


	//----- nvinfo : EIATTR_PARAM_CBANK
	.align		4
        /*059c*/ 	.byte	0x04, 0x0a
        /*059e*/ 	.short	(.L_46 - .L_45)
	.align		4
.L_45:
        /*05a0*/ 	.word	index@(.nv.constant0._ZN7cutlass13device_kernelINS_4fmha6kernel28FmhaKernelTmaWarpSpecializedINS1_10collective30FmhaMainloopTmaWarpSpecializedINS_10bfloat16_tEffN4cute5tupleIJNS7_1CILi128EEESA_NS9_ILi192EEEEEENS8_IJiNS9_ILi1EEENS8_IJiiEEEEEESF_SF_NS4_14ResidualFusionEJEEENS4_15FmhaFwdEpilogueIS6_fNS8_IJNS9_ILi64EEESB_SA_EEEEENS2_23IndividualTileSchedulerEJEEEEEvNT_6ParamsE)
        /*05a4*/ 	.short	0x0210
        /*05a6*/ 	.short	0x0870


	//----- nvinfo : EIATTR_SW_WAR
	.align		4
.L_46:
        /*05a8*/ 	.byte	0x04, 0x36
        /*05aa*/ 	.short	(.L_48 - .L_47)
.L_47:
        /*05ac*/ 	.word	0x00000008
.L_48:


//--------------------- .nv.callgraph             --------------------------
	.section	.nv.callgraph,"",@"SHT_CUDA_CALLGRAPH"
	.align	4
	.sectionentsize	8
	.align		4
        /*0000*/ 	.word	0x00000000
	.align		4
        /*0004*/ 	.word	0xffffffff
	.align		4
        /*0008*/ 	.word	index@(_ZN7cutlass13device_kernelINS_4fmha6kernel28FmhaKernelTmaWarpSpecializedINS1_10collective30FmhaMainloopTmaWarpSpecializedINS_10bfloat16_tEffN4cute5tupleIJNS7_1CILi128EEESA_NS9_ILi192EEEEEENS8_IJiNS9_ILi1EEENS8_IJiiEEEEEESF_SF_NS4_14ResidualFusionEJEEENS4_15FmhaFwdEpilogueIS6_fNS8_IJNS9_ILi64EEESB_SA_EEEEENS2_23IndividualTileSchedulerEJEEEEEvNT_6ParamsE)
	.align		4
        /*000c*/ 	.word	index@(__assertfail)
	.align		4
        /*0010*/ 	.word	0x00000000
	.align		4
        /*0014*/ 	.word	0xfffffffe
	.align		4
        /*0018*/ 	.word	0x00000000
	.align		4
        /*001c*/ 	.word	0xfffffffd
	.align		4
        /*0020*/ 	.word	0x00000000
	.align		4
        /*0024*/ 	.word	0xfffffffc


//--------------------- .nv.constant4             --------------------------
	.section	.nv.constant4,"a",@progbits
	.align	8
	.align		8
.nv.constant4:
        /*0000*/ 	.dword	__assertfail
	.align		8
        /*0008*/ 	.dword	__unnamed_1
	.align		8
        /*0010*/ 	.dword	__unnamed_2
	.align		8
        /*0018*/ 	.dword	_ZN39_INTERNAL_cc721b0a_4_k_cu_d669109a_31044cuda3std3__45__cpo5beginE
	.align		8
        /*0020*/ 	.dword	_ZN39_INTERNAL_cc721b0a_4_k_cu_d669109a_31044cuda3std3__45__cpo3endE
	.align		8
        /*0028*/ 	.dword	_ZN39_INTERNAL_cc721b0a_4_k_cu_d669109a_31044cuda3std3__45__cpo6cbeginE
	.align		8
        /*0030*/ 	.dword	_ZN39_INTERNAL_cc721b0a_4_k_cu_d669109a_31044cuda3std3__45__cpo4cendE
	.align		8
        /*0038*/ 	.dword	_ZN39_INTERNAL_cc721b0a_4_k_cu_d669109a_31044cuda3std3__441_GLOBAL__N__cc721b0a_4_k_cu_d669109a_31046ignoreE
	.align		8
        /*0040*/ 	.dword	_ZN39_INTERNAL_cc721b0a_4_k_cu_d669109a_31044cuda3std3__419piecewise_constructE
	.align		8
        /*0048*/ 	.dword	_ZN39_INTERNAL_cc721b0a_4_k_cu_d669109a_31044cuda3std3__48in_placeE
	.align		8
        /*0050*/ 	.dword	_ZN39_INTERNAL_cc721b0a_4_k_cu_d669109a_31044cuda3std6ranges3__45__cpo4swapE
	.align		8
        /*0058*/ 	.dword	_ZN39_INTERNAL_cc721b0a_4_k_cu_d669109a_31044cuda3std6ranges3__45__cpo9iter_moveE
	.align		8
        /*0060*/ 	.dword	_ZN39_INTERNAL_cc721b0a_4_k_cu_d669109a_31044cute7productE
	.align		8
        /*0068*/ 	.dword	_ZN39_INTERNAL_cc721b0a_4_k_cu_d669109a_31044cute1_E
	.align		8
        /*0070*/ 	.dword	$str$24
	.align		8
        /*0078*/ 	.dword	$str$25


//--------------------- .text._ZN7cutlass13device_kernelINS_4fmha6kernel28FmhaKernelTmaWarpSpecializedINS1_10collective30FmhaMainloopTmaWarpSpecializedINS_10bfloat16_tEffN4cute5tupleIJNS7_1CILi128EEESA_NS9_ILi192EEEEEENS8_IJiNS9_ILi1EEENS8_IJiiEEEEEESF_SF_NS4_14ResidualFusionEJEEENS4_15FmhaFwdEpilogueIS6_fNS8_IJNS9_ILi64EEESB_SA_EEEEENS2_23IndividualTileSchedulerEJEEEEEvNT_6ParamsE --------------------------
	.section	.text._ZN7cutlass13device_kernelINS_4fmha6kernel28FmhaKernelTmaWarpSpecializedINS1_10collective30FmhaMainloopTmaWarpSpecializedINS_10bfloat16_tEffN4cute5tupleIJNS7_1CILi128EEESA_NS9_ILi192EEEEEENS8_IJiNS9_ILi1EEENS8_IJiiEEEEEESF_SF_NS4_14ResidualFusionEJEEENS4_15FmhaFwdEpilogueIS6_fNS8_IJNS9_ILi64EEESB_SA_EEEEENS2_23IndividualTileSchedulerEJEEEEEvNT_6ParamsE,"ax",@progbits
	.align	128
.text._ZN7cutlass13device_kernelINS_4fmha6kernel28FmhaKernelTmaWarpSpecializedINS1_10collective30FmhaMainloopTmaWarpSpecializedINS_10bfloat16_tEffN4cute5tupleIJNS7_1CILi128EEESA_NS9_ILi192EEEEEENS8_IJiNS9_ILi1EEENS8_IJiiEEEEEESF_SF_NS4_14ResidualFusionEJEEENS4_15FmhaFwdEpilogueIS6_fNS8_IJNS9_ILi64EEESB_SA_EEEEENS2_23IndividualTileSchedulerEJEEEEEvNT_6ParamsE:
        .type           _ZN7cutlass13device_kernelINS_4fmha6kernel28FmhaKernelTmaWarpSpecializedINS1_10collective30FmhaMainloopTmaWarpSpecializedINS_10bfloat16_tEffN4cute5tupleIJNS7_1CILi128EEESA_NS9_ILi192EEEEEENS8_IJiNS9_ILi1EEENS8_IJiiEEEEEESF_SF_NS4_14ResidualFusionEJEEENS4_15FmhaFwdEpilogueIS6_fNS8_IJNS9_ILi64EEESB_SA_EEEEENS2_23IndividualTileSchedulerEJEEEEEvNT_6ParamsE,@function
        .size           _ZN7cutlass13device_kernelINS_4fmha6kernel28FmhaKernelTmaWarpSpecializedINS1_10collective30FmhaMainloopTmaWarpSpecializedINS_10bfloat16_tEffN4cute5tupleIJNS7_1CILi128EEESA_NS9_ILi192EEEEEENS8_IJiNS9_ILi1EEENS8_IJiiEEEEEESF_SF_NS4_14ResidualFusionEJEEENS4_15FmhaFwdEpilogueIS6_fNS8_IJNS9_ILi64EEESB_SA_EEEEENS2_23IndividualTileSchedulerEJEEEEEvNT_6ParamsE,(.L_x_127 - _ZN7cutlass13device_kernelINS_4fmha6kernel28FmhaKernelTmaWarpSpecializedINS1_10collective30FmhaMainloopTmaWarpSpecializedINS_10bfloat16_tEffN4cute5tupleIJNS7_1CILi128EEESA_NS9_ILi192EEEEEENS8_IJiNS9_ILi1EEENS8_IJiiEEEEEESF_SF_NS4_14ResidualFusionEJEEENS4_15FmhaFwdEpilogueIS6_fNS8_IJNS9_ILi64EEESB_SA_EEEEENS2_23IndividualTileSchedulerEJEEEEEvNT_6ParamsE)
        .other          _ZN7cutlass13device_kernelINS_4fmha6kernel28FmhaKernelTmaWarpSpecializedINS1_10collective30FmhaMainloopTmaWarpSpecializedINS_10bfloat16_tEffN4cute5tupleIJNS7_1CILi128EEESA_NS9_ILi192EEEEEENS8_IJiNS9_ILi1EEENS8_IJiiEEEEEESF_SF_NS4_14ResidualFusionEJEEENS4_15FmhaFwdEpilogueIS6_fNS8_IJNS9_ILi64EEESB_SA_EEEEENS2_23IndividualTileSchedulerEJEEEEEvNT_6ParamsE,@"STO_CUDA_ENTRY STV_DEFAULT"
_ZN7cutlass13device_kernelINS_4fmha6kernel28FmhaKernelTmaWarpSpecializedINS1_10collective30FmhaMainloopTmaWarpSpecializedINS_10bfloat16_tEffN4cute5tupleIJNS7_1CILi128EEESA_NS9_ILi192EEEEEENS8_IJiNS9_ILi1EEENS8_IJiiEEEEEESF_SF_NS4_14ResidualFusionEJEEENS4_15FmhaFwdEpilogueIS6_fNS8_IJNS9_ILi64EEESB_SA_EEEEENS2_23IndividualTileSchedulerEJEEEEEvNT_6ParamsE:
[----:B------:R-:W1:Y:S01]  /*0000*/  LDC R1, c[0x0][0x28] ;  /* 0x00000a00ff017b82 */ /* 0x000e620000000800 */
[----:B------:R-:W2:Y:S01]  /*0010*/  S2R R0, SR_TID.X ;  /* 0x0000000000007919 */ /* 0x000ea20000002100 */
[----:B------:R-:W-:Y:S01]  /*0020*/  ELECT P1, URZ, PT ;  /* 0x00000000003f782f */ /* 0x000fe20003820000 */
[----:B------:R-:W-:Y:S01]  /*0030*/  BSSY B0, `(.L_x_0) ;  /* 0x0000017000007945 */ /* 0x000fe20003800000 */
[----:B--2---:R-:W-:-:S05]  /*0040*/  SHF.R.U32.HI R3, RZ, 0x5, R0 ;  /* 0x00000005ff037819 */ /* 0x004fca0000011600 */
[----:B------:R-:W2:Y:S02]  /*0050*/  SHFL.IDX PT, R2, R3, RZ, 0x1f ;  /* 0x00001fff03027589 */ /* 0x000ea400000e0000 */
[----:B--2---:R-:W-:Y:S02]  /*0060*/  R2UR UR4, R2 ;  /* 0x00000000020472ca */ /* 0x004fe400000e0000 */
[----:B------:R-:W-:-:S06]  /*0070*/  SHF.R.U32.HI R2, RZ, 0x7, R0 ;  /* 0x00000007ff027819 */ /* 0x000fcc0000011600 */
[----:B------:R-:W2:Y:S05]  /*0080*/  SHFL.IDX PT, R2, R2, RZ, 0x1f ;  /* 0x00001fff02027589 */ /* 0x000eaa00000e0000 */
[----:B------:R-:W-:Y:S02]  /*0090*/  USHF.R.S32.HI UR5, URZ, 0x1f, UR4 ;  /* 0x0000001f3f057899 */ /* 0x000fe40008011404 */
[----:B------:R-:W-:Y:S02]  /*00a0*/  ISETP.NE.OR P0, PT, RZ, UR4, !P1 ;  /* 0x00000004ff007c0c */ /* 0x000fe4000cf05670 */
[----:B------:R-:W-:-:S04]  /*00b0*/  ULEA.HI UR5, UR5, UR4, URZ, 0x2 ;  /* 0x0000000405057291 */ /* 0x000fc8000f8f103f */
[----:B------:R-:W-:-:S04]  /*00c0*/  ULOP3.LUT UR5, UR5, 0xfffffffc, URZ, 0xc0, !UPT ;  /* 0xfffffffc05057892 */ /* 0x000fc8000f8ec03f */
[----:B------:R-:W-:-:S03]  /*00d0*/  UIADD3 UR8, UR4, -UR5, URZ ;  /* 0x8000000504087290 */ /* 0x000fc6000fffe03f */
[----:B-1----:R-:W-:Y:S09]  /*00e0*/  @P0 BRA `(.L_x_1) ;  /* 0x00000000002c0947 */ /* 0x002ff20003800000 */
[----:B------:R-:W-:Y:S02]  /*00f0*/  ULDC.64 UR4, c[0x0][0x198] ;  /* 0x0000660000047ab9 */ /* 0x000fe40000000a00 */
[----:B------:R-:W-:Y:S02]  /*0100*/  UIADD3 UR6, UP0, UR4, 0xf0, URZ ;  /* 0x000000f004067890 */ /* 0x000fe4000ff1e03f */
[----:B------:R-:W-:Y:S02]  /*0110*/  UIADD3 UR10, UP1, UR4, 0x1f0, URZ ;  /* 0x000001f0040a7890 */ /* 0x000fe4000ff3e03f */
[----:B------:R-:W-:Y:S02]  /*0120*/  UIADD3 UR4, UP2, UR4, 0x2f0, URZ ;  /* 0x000002f004047890 */ /* 0x000fe4000ff5e03f */
[----:B------:R-:W-:Y:S02]  /*0130*/  UIADD3.X UR7, URZ, UR5, URZ, UP0, !UPT ;  /* 0x000000053f077290 */ /* 0x000fe400087fe43f */
[----:B------:R-:W-:-:S02]  /*0140*/  UIADD3.X UR11, URZ, UR5, URZ, UP1, !UPT ;  /* 0x000000053f0b7290 */ /* 0x000fc40008ffe43f */
[----:B------:R-:W-:-:S05]  /*0150*/  UIADD3.X UR5, URZ, UR5, URZ, UP2, !UPT ;  /* 0x000000053f057290 */ /* 0x000fca00097fe43f */
[----:B------:R1:W-:Y:S02]  /*0160*/  UTMACCTL.PF [UR6] ;  /* 0x00000000060079b9 */ /* 0x0003e40008040000 */
[----:B------:R1:W-:Y:S02]  /*0170*/  UTMACCTL.PF [UR10] ;  /* 0x000000000a0079b9 */ /* 0x0003e40008040000 */
[----:B------:R1:W-:Y:S02]  /*0180*/  UTMACCTL.PF [UR4] ;  /* 0x00000000040079b9 */ /* 0x0003e40008040000 */
[----:B-1----:R-:W-:Y:S01]  /*0190*/  NOP ;  /* 0x0000000000007918 */ /* 0x002fe20000000000 */
.L_x_1:
[----:B------:R-:W-:Y:S05]  /*01a0*/  BSYNC B0 ;  /* 0x0000000000007941 */ /* 0x000fea0003800000 */
.L_x_0:
[----:B------:R-:W1:Y:S01]  /*01b0*/  SHFL.IDX PT, R4, R3, RZ, 0x1f ;  /* 0x00001fff03047589 */ /* 0x000e6200000e0000 */
[----:B--2---:R-:W-:Y:S01]  /*01c0*/  R2UR UR4, R2 ;  /* 0x00000000020472ca */ /* 0x004fe200000e0000 */
[----:B------:R-:W-:-:S12]  /*01d0*/  UISETP.NE.AND UP0, UPT, UR8, 0x1, UPT ;  /* 0x000000010800788c */ /* 0x000fd8000bf05270 */
[----:B------:R-:W-:Y:S02]  /*01e0*/  UIADD3 UR10, UR4, -0x1, URZ ;  /* 0xffffffff040a7890 */ /* 0x000fe4000fffe03f */
[----:B------:R-:W-:Y:S01]  /*01f0*/  MOV R2, UR4 ;  /* 0x0000000400027c02 */ /* 0x000fe20008000f00 */
[----:B------:R-:W-:Y:S02]  /*0200*/  UISETP.EQ.AND UP0, UPT, UR4, URZ, !UP0 ;  /* 0x0000003f0400728c */ /* 0x000fe4000c702270 */
[----:B------:R-:W-:Y:S02]  /*0210*/  UISETP.GE.U32.AND UP1, UPT, UR10, 0x4, UPT ;  /* 0x000000040a00788c */ /* 0x000fe4000bf26070 */
[----:B------:R-:W-:Y:S01]  /*0220*/  USEL UR14, URZ, 0x1, !UP0 ;  /* 0x000000013f0e7887 */ /* 0x000fe2000c000000 */
[----:B-1----:R-:W-:-:S03]  /*0230*/  ISETP.NE.AND P0, PT, R4, RZ, PT ;  /* 0x000000ff0400720c */ /* 0x002fc60003f05270 */
[----:B------:R-:W-:-:S10]  /*0240*/  USEL UR14, UR14, 0x2, UP1 ;  /* 0x000000020e0e7887 */ /* 0x000fd40008800000 */
[----:B------:R-:W-:Y:S05]  /*0250*/  @P0 BRA `(.L_x_2) ;  /* 0x0000000000480947 */ /* 0x000fea0003800000 */
[----:B------:R-:W1:Y:S01]  /*0260*/  S2UR UR9, SR_CgaCtaId ;  /* 0x00000000000979c3 */ /* 0x000e620000008800 */
[----:B------:R-:W-:Y:S01]  /*0270*/  UMOV UR4, 0x400 ;  /* 0x0000040000047882 */ /* 0x000fe20000000000 */
[----:B------:R-:W-:Y:S01]  /*0280*/  UMOV UR5, 0x1 ;  /* 0x0000000100057882 */ /* 0x000fe20000000000 */
[----:B------:R-:W-:Y:S01]  /*0290*/  UMOV UR6, 0x80 ;  /* 0x0000008000067882 */ /* 0x000fe20000000000 */
[----:B------:R-:W-:Y:S01]  /*02a0*/  ELECT P0, URZ, PT ;  /* 0x00000000003f782f */ /* 0x000fe20003800000 */
[----:B------:R-:W-:-:S04]  /*02b0*/  UIADD3 UR6, -UR6, 0x100000, URZ ;  /* 0x0010000006067890 */ /* 0x000fc8000fffe13f */
[----:B------:R-:W-:Y:S02]  /*02c0*/  USHF.L.U32 UR7, UR6, 0xb, URZ ;  /* 0x0000000b06077899 */ /* 0x000fe4000800063f */
[----:B------:R-:W-:Y:S02]  /*02d0*/  USHF.L.U32 UR6, UR6, 0x1, URZ ;  /* 0x0000000106067899 */ /* 0x000fe4000800063f */
[----:B-1----:R-:W-:Y:S02]  /*02e0*/  ULEA UR9, UR9, UR4, 0x18 ;  /* 0x0000000409097291 */ /* 0x002fe4000f8ec03f */
[----:B------:R-:W-:-:S04]  /*02f0*/  UIADD3 UR4, -UR5, 0x100000, URZ ;  /* 0x0010000005047890 */ /* 0x000fc8000fffe13f */
[----:B------:R-:W-:Y:S02]  /*0300*/  USHF.L.U32 UR5, UR4, 0xb, URZ ;  /* 0x0000000b04057899 */ /* 0x000fe4000800063f */
[----:B------:R-:W-:Y:S01]  /*0310*/  USHF.L.U32 UR4, UR4, 0x1, URZ ;  /* 0x0000000104047899 */ /* 0x000fe2000800063f */
[----:B------:R-:W1:Y:S11]  /*0320*/  FENCE.VIEW.ASYNC.S ;  /* 0x00000000000073c6 */ /* 0x000e760000000000 */
[----:B-1----:R1:W2:Y:S01]  /*0330*/  SYNCS.EXCH.64 URZ, [UR9+0x48050], UR4 ;  /* 0x04805004093f75b2 */ /* 0x0022a20008000100 */
[----:B------:R1:W3:Y:S01]  /*0340*/  SYNCS.EXCH.64 URZ, [UR9+0x48060], UR6 ;  /* 0x04806006093f75b2 */ /* 0x0002e20008000100 */
[----:B------:R1:W4:Y:S01]  /*0350*/  SYNCS.EXCH.64 URZ, [UR9+0x48058], UR4 ;  /* 0x04805804093f75b2 */ /* 0x0003220008000100 */
[----:B------:R1:W1:Y:S01]  /*0360*/  SYNCS.EXCH.64 URZ, [UR9+0x48068], UR6 ;  /* 0x04806806093f75b2 */ /* 0x0002620008000100 */
[----:B------:R-:W-:Y:S01]  /*0370*/  NOP ;  /* 0x0000000000007918 */ /* 0x000fe20000000000 */
.L_x_2:
[----:B------:R-:W5:Y:S01]  /*0380*/  SHFL.IDX PT, R4, R3, RZ, 0x1f ;  /* 0x00001fff03047589 */ /* 0x000f6200000e0000 */
[----:B------:R-:W-:Y:S01]  /*0390*/  NOP ;  /* 0x0000000000007918 */ /* 0x000fe20000000000 */
[----:B-----5:R-:W-:-:S13]  /*03a0*/  ISETP.NE.AND P0, PT, R4, RZ, PT ;  /* 0x000000ff0400720c */ /* 0x020fda0003f05270 */
[----:B------:R-:W-:Y:S05]  /*03b0*/  @P0 BRA `(.L_x_3) ;  /* 0x0000000000600947 */ /* 0x000fea0003800000 */
[----:B-1----:R-:W1:Y:S01]  /*03c0*/  S2UR UR5, SR_CgaCtaId ;  /* 0x00000000000579c3 */ /* 0x002e620000008800 */
[----:B------:R-:W-:Y:S01]  /*03d0*/  UMOV UR4, 0x400 ;  /* 0x0000040000047882 */ /* 0x000fe20000000000 */
[----:B------:R-:W-:Y:S01]  /*03e0*/  UMOV UR6, 0x1 ;  /* 0x0000000100067882 */ /* 0x000fe20000000000 */
[----:B------:R-:W-:Y:S01]  /*03f0*/  UMOV UR11, 0x100 ;  /* 0x00000100000b7882 */ /* 0x000fe20000000000 */
[----:B------:R-:W-:-:S04]  /*0400*/  UIADD3 UR6, -UR6, 0x100000, URZ ;  /* 0x0010000006067890 */ /* 0x000fc8000fffe13f */
[----:B------:R-:W-:Y:S02]  /*0410*/  USHF.L.U32 UR7, UR6, 0xb, URZ ;  /* 0x0000000b06077899 */ /* 0x000fe4000800063f */
[----:B------:R-:W-:Y:S01]  /*0420*/  USHF.L.U32 UR6, UR6, 0x1, URZ ;  /* 0x0000000106067899 */ /* 0x000fe2000800063f */
[----:B------:R-:W-:Y:S01]  /*0430*/  ELECT P0, URZ, PT ;  /* 0x00000000003f782f */ /* 0x000fe20003800000 */
[----:B-1----:R-:W-:Y:S02]  /*0440*/  ULEA UR9, UR5, UR4, 0x18 ;  /* 0x0000000405097291 */ /* 0x002fe4000f8ec03f */
[----:B------:R-:W-:-:S04]  /*0450*/  UIADD3 UR4, -UR11, 0x100000, URZ ;  /* 0x001000000b047890 */ /* 0x000fc8000fffe13f */
[----:B------:R-:W-:Y:S02]  /*0460*/  USHF.L.U32 UR5, UR4, 0xb, URZ ;  /* 0x0000000b04057899 */ /* 0x000fe4000800063f */
[----:B------:R-:W-:Y:S01]  /*0470*/  USHF.L.U32 UR4, UR4, 0x1, URZ ;  /* 0x0000000104047899 */ /* 0x000fe2000800063f */
[----:B------:R-:W1:Y:S03]  /*0480*/  FENCE.VIEW.ASYNC.S ;  /* 0x00000000000073c6 */ /* 0x000e660000000000 */
[----:B-1----:R1:W1:Y:S08]  /*0490*/  SYNCS.EXCH.64 URZ, [UR9+0x48000], UR6 ;  /* 0x04800006093f75b2 */ /* 0x0022700008000100 */
[----:B------:R1:W1:Y:S01]  /*04a0*/  SYNCS.EXCH.64 URZ, [UR9+0x48028], UR4 ;  /* 0x04802804093f75b2 */ /* 0x0002620008000100 */
        /* <DEDUP_REMOVED lines=8> */
[----:B------:R-:W-:Y:S01]  /*0530*/  NOP ;  /* 0x0000000000007918 */ /* 0x000fe20000000000 */
.L_x_3:
        /* <DEDUP_REMOVED lines=21> */
[----:B------:R-:W-:Y:S01]  /*0690*/  NOP ;  /* 0x0000000000007918 */ /* 0x000fe20000000000 */
.L_x_4:
[----:B------:R-:W5:Y:S01]  /*06a0*/  SHFL.IDX PT, R4, R3, RZ, 0x1f ;  /* 0x00001fff03047589 */ /* 0x000f6200000e0000 */
[----:B------:R-:W-:Y:S01]  /*06b0*/  ELECT P0, URZ, PT ;  /* 0x00000000003f782f */ /* 0x000fe20003800000 */
[----:B------:R-:W-:Y:S01]  /*06c0*/  NOP ;  /* 0x0000000000007918 */ /* 0x000fe20000000000 */
[----:B-1----:R-:W-:Y:S02]  /*06d0*/  UMOV UR4, 0x80 ;  /* 0x0000008000047882 */ /* 0x002fe40000000000 */
[C---:B-----5:R-:W-:Y:S02]  /*06e0*/  ISETP.NE.OR P0, PT, R4.reuse, RZ, !P0 ;  /* 0x000000ff0400720c */ /* 0x060fe40004705670 */
[----:B------:R-:W-:-:S11]  /*06f0*/  ISETP.NE.AND P2, PT, R4, RZ, PT ;  /* 0x000000ff0400720c */ /* 0x000fd60003f45270 */
[----:B------:R-:W-:Y:S01]  /*0700*/  VOTEU.ALL UP0, P0 ;  /* 0x00000000003f7886 */ /* 0x000fe20000000000 */
[----:B------:R-:W-:Y:S01]  /*0710*/  VOTEU.ALL UP2, P0 ;  /* 0x00000000003f7886 */ /* 0x000fe20000040000 */
[----:B------:R-:W-:Y:S01]  /*0720*/  VOTEU.ALL UP3, P0 ;  /* 0x00000000003f7886 */ /* 0x000fe20000060000 */
[----:B------:R-:W-:Y:S02]  /*0730*/  VOTEU.ALL UP4, P0 ;  /* 0x00000000003f7886 */ /* 0x000fe40000080000 */
[----:B------:R-:W1:Y:S01]  /*0740*/  @!UP0 S2UR UR7, SR_CgaCtaId ;  /* 0x00000000000789c3 */ /* 0x000e620000008800 */
[----:B------:R-:W-:Y:S01]  /*0750*/  @!UP0 UMOV UR6, 0x400 ;  /* 0x0000040000068882 */ /* 0x000fe20000000000 */
[----:B------:R-:W-:-:S04]  /*0760*/  @!UP0 UIADD3 UR4, -UR4, 0x100000, URZ ;  /* 0x0010000004048890 */ /* 0x000fc8000fffe13f */
[----:B------:R-:W-:Y:S02]  /*0770*/  @!UP0 USHF.L.U32 UR5, UR4, 0xb, URZ ;  /* 0x0000000b04058899 */ /* 0x000fe4000800063f */
[----:B------:R-:W-:Y:S02]  /*0780*/  @!UP0 USHF.L.U32 UR4, UR4, 0x1, URZ ;  /* 0x0000000104048899 */ /* 0x000fe4000800063f */
[----:B-1----:R-:W-:Y:S01]  /*0790*/  @!UP0 ULEA UR6, UR7, UR6, 0x18 ;  /* 0x0000000607068291 */ /* 0x002fe2000f8ec03f */
[----:B------:R-:W-:Y:S01]  /*07a0*/  VOTEU.ALL UP0, P0 ;  /* 0x00000000003f7886 */ /* 0x000fe20000000000 */
[----:B------:R-:W1:Y:S10]  /*07b0*/  FENCE.VIEW.ASYNC.S ;  /* 0x00000000000073c6 */ /* 0x000e740000000000 */
[----:B-1----:R1:W1:Y:S01]  /*07c0*/  @!UP0 SYNCS.EXCH.64 URZ, [UR6+0x48090], UR4 ;  /* 0x04809004063f85b2 */ /* 0x0022620008000100 */
[----:B------:R1:W1:Y:S01]  /*07d0*/  @!UP2 SYNCS.EXCH.64 URZ, [UR6+0x48098], UR4 ;  /* 0x04809804063fa5b2 */ /* 0x0002620008000100 */
[----:B------:R1:W1:Y:S01]  /*07e0*/  @!UP3 SYNCS.EXCH.64 URZ, [UR6+0x480a0], UR4 ;  /* 0x0480a004063fb5b2 */ /* 0x0002620008000100 */
[----:B------:R1:W1:Y:S01]  /*07f0*/  @!UP4 SYNCS.EXCH.64 URZ, [UR6+0x480a8], UR4 ;  /* 0x0480a804063fc5b2 */ /* 0x0002620008000100 */
[----:B------:R-:W-:Y:S01]  /*0800*/  NOP ;  /* 0x0000000000007918 */ /* 0x000fe20000000000 */
[----:B------:R-:W-:Y:S05]  /*0810*/  @P2 BRA `(.L_x_5) ;  /* 0x0000000000582947 */ /* 0x000fea0003800000 */
[----:B-1----:R-:W1:Y:S01]  /*0820*/  S2UR UR5, SR_CgaCtaId ;  /* 0x00000000000579c3 */ /* 0x002e620000008800 */
[----:B------:R-:W-:Y:S01]  /*0830*/  UMOV UR4, 0x400 ;  /* 0x0000040000047882 */ /* 0x000fe20000000000 */
[----:B------:R-:W-:Y:S01]  /*0840*/  UMOV UR6, 0x20 ;  /* 0x0000002000067882 */ /* 0x000fe20000000000 */
[----:B------:R-:W-:Y:S01]  /*0850*/  UMOV UR7, 0x80 ;  /* 0x0000008000077882 */ /* 0x000fe20000000000 */
[----:B------:R-:W-:Y:S01]  /*0860*/  ELECT P0, URZ, PT ;  /* 0x00000000003f782f */ /* 0x000fe20003800000 */
[----:B-1----:R-:W-:Y:S02]  /*0870*/  ULEA UR9, UR5, UR4, 0x18 ;  /* 0x0000000405097291 */ /* 0x002fe4000f8ec03f */
[----:B------:R-:W-:-:S04]  /*0880*/  UIADD3 UR4, -UR6, 0x100000, URZ ;  /* 0x0010000006047890 */ /* 0x000fc8000fffe13f */
[----:B------:R-:W-:Y:S02]  /*0890*/  USHF.L.U32 UR5, UR4, 0xb, URZ ;  /* 0x0000000b04057899 */ /* 0x000fe4000800063f */
[----:B------:R-:W-:Y:S02]  /*08a0*/  USHF.L.U32 UR4, UR4, 0x1, URZ ;  /* 0x0000000104047899 */ /* 0x000fe4000800063f */
        /* <DEDUP_REMOVED lines=13> */
.L_x_5:
[----:B-1----:R-:W-:Y:S01]  /*0980*/  R2UR UR4, R2 ;  /* 0x00000000020472ca */ /* 0x002fe200000e0000 */
[----:B------:R-:W-:Y:S01]  /*0990*/  NOP ;  /* 0x0000000000007918 */ /* 0x000fe20000000000 */
[----:B------:R-:W-:Y:S01]  /*09a0*/  MOV R3, UR8 ;  /* 0x0000000800037c02 */ /* 0x000fe20008000f00 */
[----:B--234-:R-:W-:Y:S03]  /*09b0*/  BAR.SYNC.DEFER_BLOCKING 0x0 ;  /* 0x0000000000007b1d */ /* 0x01cfe60000010000 */
[----:B------:R-:W-:-:S07]  /*09c0*/  ISETP.EQ.AND P2, PT, R3, 0x1, P1 ;  /* 0x000000010300780c */ /* 0x000fce0000f42270 */
[----:B------:R-:W-:-:S13]  /*09d0*/  ISETP.NE.AND P0, PT, RZ, UR4, PT ;  /* 0x00000004ff007c0c */ /* 0x000fda000bf05270 */
[----:B------:R-:W-:Y:S05]  /*09e0*/  @!P0 BRA `(.L_x_6) ;  /* 0x000000cc00048947 */ /* 0x000fea0003800000 */
[----:B------:R-:W-:-:S06]  /*09f0*/  UISETP.GT.U32.AND UP0, UPT, UR10, 0x3, UPT ;  /* 0x000000030a00788c */ /* 0x000fcc000bf04070 */
[----:B------:R-:W-:-:S13]  /*0a00*/  PLOP3.LUT P0, PT, PT, PT, UP0, 0x80, 0x0 ;  /* 0x000000000000781c */ /* 0x000fda0003f0f008 */
[----:B------:R-:W-:Y:S05]  /*0a10*/  @P0 EXIT ;  /* 0x000000000000094d */ /* 0x000fea0003800000 */
.L_x_7:
[----:B------:R-:W-:-:S08]  /*0a20*/  NOP ;  /* 0x0000000000007918 */ /* 0x000fd00000000000 */
[----:B------:R-:W1:Y:S02]  /*0a30*/  USETMAXREG.TRY_ALLOC.CTAPOOL UP0, 0xf0 ;  /* 0x000000f0000079c8 */ /* 0x000e640008000600 */
[----:B-1----:R-:W-:-:S13]  /*0a40*/  PLOP3.LUT P0, PT, PT, PT, UP0, 0x80, 0x0 ;  /* 0x000000000000781c */ /* 0x002fda0003f0f008 */
[----:B------:R-:W-:Y:S05]  /*0a50*/  @!P0 BRA `(.L_x_7) ;  /* 0xfffffffc00f08947 */ /* 0x000fea000383ffff */
[----:B------:R-:W-:Y:S01]  /*0a60*/  R2UR UR4, R2 ;  /* 0x00000000020472ca */ /* 0x000fe200000e0000 */
[----:B------:R-:W1:Y:S01]  /*0a70*/  S2UR UR5, SR_CTAID.X ;  /* 0x00000000000579c3 */ /* 0x000e620000002500 */
[----:B------:R-:W-:-:S11]  /*0a80*/  UMOV UR15, URZ ;  /* 0x0000003f000f7c82 */ /* 0x000fd60008000000 */
[----:B------:R-:W-:-:S03]  /*0a90*/  UISETP.NE.AND UP0, UPT, UR4, 0x1, UPT ;  /* 0x000000010400788c */ /* 0x000fc6000bf05270 */
[----:B------:R-:W-:-:S03]  /*0aa0*/  UMOV UR4, URZ ;  /* 0x0000003f00047c82 */ /* 0x000fc60008000000 */
[----:B------:R-:W-:Y:S02]  /*0ab0*/  PLOP3.LUT P0, PT, PT, PT, UP0, 0x80, 0x0 ;  /* 0x000000000000781c */ /* 0x000fe40003f0f008 */
[----:B-1----:R-:W-:-:S11]  /*0ac0*/  MOV R3, UR5 ;  /* 0x0000000500037c02 */ /* 0x002fd60008000f00 */
[----:B------:R-:W-:Y:S05]  /*0ad0*/  @!P0 BRA `(.L_x_8) ;  /* 0x0000000000488947 */ /* 0x000fea0003800000 */
[----:B------:R-:W-:Y:S01]  /*0ae0*/  R2UR UR5, R2 ;  /* 0x00000000020572ca */ /* 0x000fe200000e0000 */
[----:B------:R-:W-:-:S12]  /*0af0*/  UMOV UR15, 0x1 ;  /* 0x00000001000f7882 */ /* 0x000fd80000000000 */
[----:B------:R-:W-:-:S06]  /*0b00*/  UISETP.NE.AND UP0, UPT, UR5, 0x2, UPT ;  /* 0x000000020500788c */ /* 0x000fcc000bf05270 */
[----:B------:R-:W-:-:S13]  /*0b10*/  PLOP3.LUT P1, PT, PT, PT, UP0, 0x80, 0x0 ;  /* 0x000000000000781c */ /* 0x000fda0003f2f008 */
[----:B------:R-:W-:Y:S05]  /*0b20*/  @!P1 BRA `(.L_x_8) ;  /* 0x0000000000349947 */ /* 0x000fea0003800000 */
[----:B------:R-:W-:-:S13]  /*0b30*/  R2UR UR4, R2 ;  /* 0x00000000020472ca */ /* 0x000fda00000e0000 */
[----:B------:R-:W-:-:S06]  /*0b40*/  UISETP.NE.AND UP0, UPT, UR4, 0x3, UPT ;  /* 0x000000030400788c */ /* 0x000fcc000bf05270 */
[----:B------:R-:W-:-:S13]  /*0b50*/  PLOP3.LUT P1, PT, PT, PT, UP0, 0x80, 0x0 ;  /* 0x000000000000781c */ /* 0x000fda0003f2f008 */
[----:B------:R-:W-:Y:S05]  /*0b60*/  @!P1 BRA `(.L_x_9) ;  /* 0x00000000001c9947 */ /* 0x000fea0003800000 */
[----:B------:R-:W-:-:S13]  /*0b70*/  R2UR UR4, R2 ;  /* 0x00000000020472ca */ /* 0x000fda00000e0000 */
[----:B------:R-:W-:-:S11]  /*0b80*/  UISETP.NE.AND UP0, UPT, UR4, 0x4, UPT ;  /* 0x000000040400788c */ /* 0x000fd6000bf05270 */
[----:B------:R-:W-:Y:S01]  /*0b90*/  @!UP0 UMOV UR4, 0x1 ;  /* 0x0000000100048882 */ /* 0x000fe20000000000 */
[----:B------:R-:W-:Y:S01]  /*0ba0*/  @!UP0 UMOV UR15, 0x1 ;  /* 0x00000001000f8882 */ /* 0x000fe20000000000 */
[----:B------:R-:W-:Y:S01]  /*0bb0*/  @UP0 UMOV UR4, URZ ;  /* 0x0000003f00040c82 */ /* 0x000fe20008000000 */
[----:B------:R-:W-:Y:S01]  /*0bc0*/  @UP0 UMOV UR15, URZ ;  /* 0x0000003f000f0c82 */ /* 0x000fe20008000000 */
[----:B------:R-:W-:Y:S05]  /*0bd0*/  BRA `(.L_x_8) ;  /* 0x0000000000087947 */ /* 0x000fea0003800000 */
.L_x_9:
[----:B------:R-:W-:Y:S01]  /*0be0*/  UMOV UR4, 0x1 ;  /* 0x0000000100047882 */ /* 0x000fe20000000000 */
[----:B------:R-:W-:-:S05]  /*0bf0*/  UMOV UR15, URZ ;  /* 0x0000003f000f7c82 */ /* 0x000fca0008000000 */
.L_x_8:
[----:B------:R-:W-:Y:S05]  /*0c00*/  @!P0 BRA `(.L_x_10) ;  /* 0x0000000000608947 */ /* 0x000fea0003800000 */
[----:B------:R-:W-:-:S13]  /*0c10*/  R2UR UR5, R2 ;  /* 0x00000000020572ca */ /* 0x000fda00000e0000 */
        /* <DEDUP_REMOVED lines=10> */
[----:B------:R-:W-:Y:S05]  /*0cc0*/  @P0 BRA `(.L_x_13) ;  /* 0x00000000003c0947 */ /* 0x000fea0003800000 */
[----:B------:R-:W-:-:S13]  /*0cd0*/  R2UR UR5, R3 ;  /* 0x00000000030572ca */ /* 0x000fda00000e0000 */
[----:B------:R-:W-:-:S06]  /*0ce0*/  ULEA UR5, UR5, 0x3, 0x1 ;  /* 0x0000000305057891 */ /* 0x000fcc000f8e083f */
[----:B------:R-:W-:Y:S01]  /*0cf0*/  MOV R3, UR5 ;  /* 0x0000000500037c02 */ /* 0x000fe20008000f00 */
[----:B------:R-:W-:Y:S06]  /*0d00*/  BRA `(.L_x_13) ;  /* 0x00000000002c7947 */ /* 0x000fec0003800000 */
.L_x_12:
[----:B------:R-:W-:-:S13]  /*0d10*/  R2UR UR5, R3 ;  /* 0x00000000030572ca */ /* 0x000fda00000e0000 */
[----:B------:R-:W-:-:S06]  /*0d20*/  ULEA UR5, UR5, 0x2, 0x1 ;  /* 0x0000000205057891 */ /* 0x000fcc000f8e083f */
[----:B------:R-:W-:Y:S01]  /*0d30*/  MOV R3, UR5 ;  /* 0x0000000500037c02 */ /* 0x000fe20008000f00 */
[----:B------:R-:W-:Y:S06]  /*0d40*/  BRA `(.L_x_13) ;  /* 0x00000000001c7947 */ /* 0x000fec0003800000 */
.L_x_11:
[----:B------:R-:W-:-:S13]  /*0d50*/  R2UR UR5, R3 ;  /* 0x00000000030572ca */ /* 0x000fda00000e0000 */
[----:B------:R-:W-:-:S06]  /*0d60*/  ULEA UR5, UR5, 0x1, 0x1 ;  /* 0x0000000105057891 */ /* 0x000fcc000f8e083f */
[----:B------:R-:W-:Y:S01]  /*0d70*/  MOV R3, UR5 ;  /* 0x0000000500037c02 */ /* 0x000fe20008000f00 */
[----:B------:R-:W-:Y:S06]  /*0d80*/  BRA `(.L_x_13) ;  /* 0x00000000000c7947 */ /* 0x000fec0003800000 */
.L_x_10:
[----:B------:R-:W-:-:S13]  /*0d90*/  R2UR UR5, R3 ;  /* 0x00000000030572ca */ /* 0x000fda00000e0000 */
[----:B------:R-:W-:-:S06]  /*0da0*/  USHF.L.U32 UR5, UR5, 0x1, URZ ;  /* 0x0000000105057899 */ /* 0x000fcc000800063f */
[----:B------:R-:W-:-:S07]  /*0db0*/  MOV R3, UR5 ;  /* 0x0000000500037c02 */ /* 0x000fce0008000f00 */
.L_x_13:
[----:B------:R-:W-:-:S04]  /*0dc0*/  ULOP3.LUT UR5, UR14, 0x1, URZ, 0xfc, !UPT ;  /* 0x000000010e057892 */ /* 0x000fc8000f8efc3f */
[----:B------:R-:W-:-:S06]  /*0dd0*/  UISETP.NE.AND UP0, UPT, UR5, 0x3, UPT ;  /* 0x000000030500788c */ /* 0x000fcc000bf05270 */
[----:B------:R-:W-:-:S13]  /*0de0*/  PLOP3.LUT P0, PT, PT, PT, UP0, 0x80, 0x0 ;  /* 0x000000000000781c */ /* 0x000fda0003f0f008 */
[----:B------:R-:W-:Y:S05]  /*0df0*/  @!P0 BRA `(.L_x_14) ;  /* 0x0000000000048947 */ /* 0x000fea0003800000 */
[----:B------:R-:W-:Y:S01]  /*0e00*/  BPT.TRAP 0x1 ;  /* 0x000000040000795c */ /* 0x000fe20000300000 */
.L_x_14:
[----:B------:R-:W1:Y:S01]  /*0e10*/  S2UR UR5, SR_CgaCtaId ;  /* 0x00000000000579c3 */ /* 0x000e620000008800 */
[----:B------:R-:W-:Y:S01]  /*0e20*/  UMOV UR58, 0x400 ;  /* 0x00000400003a7882 */ /* 0x000fe20000000000 */
[----:B------:R-:W-:Y:S02]  /*0e30*/  MOV R4, UR4 ;  /* 0x0000000400047c02 */ /* 0x000fe40008000f00 */
[----:B------:R-:W-:Y:S02]  /*0e40*/  SHF.R.S32.HI R5, RZ, 0x1f, R0 ;  /* 0x0000001fff057819 */ /* 0x000fe40000011400 */
[----:B------:R-:W-:Y:S02]  /*0e50*/  SHF.L.U32 R4, R4, 0x1f, RZ ;  /* 0x0000001f04047819 */ /* 0x000fe400000006ff */
[----:B------:R-:W-:-:S04]  /*0e60*/  LEA.HI R5, R5, R0, RZ, 0x7 ;  /* 0x0000000005057211 */ /* 0x000fc800078f38ff */
[----:B------:R-:W-:-:S04]  /*0e70*/  LOP3.LUT R5, R5, 0xffffff80, RZ, 0xc0, !PT ;  /* 0xffffff8005057812 */ /* 0x000fc800078ec0ff */
[----:B------:R-:W-:-:S04]  /*0e80*/  IADD3 R5, -R5, R0, RZ ;  /* 0x0000000005057210 */ /* 0x000fc80007ffe1ff */
[----:B------:R-:W-:Y:S01]  /*0e90*/  SHF.R.S32.HI R0, RZ, 0x1f, R5 ;  /* 0x0000001fff007819 */ /* 0x000fe20000011405 */
[----:B-1----:R-:W-:-:S03]  /*0ea0*/  ULEA UR58, UR5, UR58, 0x18 ;  /* 0x0000003a053a7291 */ /* 0x002fc6000f8ec03f */
[----:B------:R-:W-:Y:S01]  /*0eb0*/  LEA.HI R0, R0, R5, RZ, 0x2 ;  /* 0x0000000500007211 */ /* 0x000fe200078f10ff */
[----:B------:R-:W-:-:S03]  /*0ec0*/  ULEA UR5, UR15, UR58, 0x3 ;  /* 0x0000003a0f057291 */ /* 0x000fc6000f8e183f */
[----:B------:R-:W-:-:S04]  /*0ed0*/  LOP3.LUT R0, R0, 0x7ffffffc, RZ, 0xc0, !PT ;  /* 0x7ffffffc00007812 */ /* 0x000fc800078ec0ff */
[----:B------:R-:W-:Y:S02]  /*0ee0*/  IADD3 R0, R5, -R0, RZ ;  /* 0x8000000005007210 */ /* 0x000fe40007ffe0ff */
[----:B------:R-:W1:Y:S02]  /*0ef0*/  SYNCS.PHASECHK.TRANS64.TRYWAIT P1, [UR5+0x48050], R4 ;  /* 0x04805004ff0075a7 */ /* 0x000e640008020145 */
[----:B-1----:R-:W-:Y:S05]  /*0f00*/  @!P1 BRA `(.L_x_15) ;  /* 0x000000dc00189947 */ /* 0x002fea0003800000 */
.L_x_109:
[----:B------:R-:W-:Y:S01]  /*0f10*/  SHF.L.U32 R6, R0, 0x1, RZ ;  /* 0x0000000100067819 */ /* 0x000fe200000006ff */
[----:B------:R-:W-:Y:S06]  /*0f20*/  @!P0 BRA `(.L_x_16) ;  /* 0x0000000000048947 */ /* 0x000fec0003800000 */
[----:B------:R-:W-:Y:S01]  /*0f30*/  BPT.TRAP 0x1 ;  /* 0x000000040000795c */ /* 0x000fe20000300000 */
.L_x_16:
[----:B------:R-:W-:Y:S01]  /*0f40*/  SHF.L.U32 R9, RZ, 0x1f, RZ ;  /* 0x0000001fff097819 */ /* 0x000fe200000006ff */
[----:B------:R-:W-:Y:S01]  /*0f50*/  UIADD3 UR11, UR58, 0x48090, URZ ;  /* 0x000480903a0b7890 */ /* 0x000fe2000fffe03f */
[----:B------:R-:W-:Y:S02]  /*0f60*/  ISETP.NE.AND P2, PT, RZ, UR10, PT ;  /* 0x0000000aff007c0c */ /* 0x000fe4000bf45270 */
[----:B------:R-:W2:Y:S02]  /*0f70*/  SYNCS.PHASECHK.TRANS64.TRYWAIT P1, [UR58+0x48000], R9 ;  /* 0x04800009ff0075a7 */ /* 0x000ea4000802017a */
[----:B--2---:R-:W-:Y:S09]  /*0f80*/  @!P1 BRA `(.L_x_17) ;  /* 0x000000dc00109947 */ /* 0x004ff20003800000 */
.L_x_110:
[----:B------:R-:W-:Y:S02]  /*0f90*/  R2UR UR4, R2 ;  /* 0x00000000020472ca */ /* 0x000fe400000e0000 */
[----:B--2---:R-:W-:-:S04]  /*0fa0*/  SEL R0, RZ, 0x1, P2 ;  /* 0x00000001ff007807 */ /* 0x004fc80001000000 */
[----:B-1----:R-:W-:-:S07]  /*0fb0*/  SHF.L.U32 R4, R0, 0x1f, RZ ;  /* 0x0000001f00047819 */ /* 0x002fce00000006ff */
[----:B------:R-:W-:-:S06]  /*0fc0*/  ULEA UR4, UR4, UR11, 0x3 ;  /* 0x0000000b04047291 */ /* 0x000fcc000f8e183f */
[----:B------:R-:W-:-:S03]  /*0fd0*/  MOV R0, UR4 ;  /* 0x0000000400007c02 */ /* 0x000fc60008000f00 */
[----:B------:R-:W1:Y:S02]  /*0fe0*/  SYNCS.PHASECHK.TRANS64.TRYWAIT P1, [UR4+-0x8], R4 ;  /* 0xfffff804ff0075a7 */ /* 0x000e640008020144 */
[----:B-1----:R-:W-:Y:S05]  /*0ff0*/  @!P1 BRA `(.L_x_18) ;  /* 0x000000dc000c9947 */ /* 0x002fea0003800000 */
.L_x_111:
[----:B------:R-:W-:Y:S01]  /*1000*/  USHF.R.U32.HI UR4, URZ, 0x4, UR58 ;  /* 0x000000043f047899 */ /* 0x000fe2000801163a */
[----:B------:R-:W-:Y:S01]  /*1010*/  WARPGROUP.ARRIVE ;  /* 0x00000000000079c5 */ /* 0x000fe20000000000 */
[----:B------:R-:W-:Y:S01]  /*1020*/  UIADD3 UR5, UR58, 0xc000, URZ ;  /* 0x0000c0003a057890 */ /* 0x000fe2000fffe03f */
[C---:B-1----:R-:W-:Y:S01]  /*1030*/  IADD3 R4, R6.reuse, 0x1, RZ ;  /* 0x0000000106047810 */ /* 0x042fe20007ffe0ff */
[----:B------:R-:W-:Y:S01]  /*1040*/  ULOP3.LUT UR4, UR4, 0x3fff, URZ, 0xc0, !UPT ;  /* 0x00003fff04047892 */ /* 0x000fe2000f8ec03f */
[C---:B------:R-:W-:Y:S01]  /*1050*/  IADD3 R5, R6.reuse, 0x8, RZ ;  /* 0x0000000806057810 */ /* 0x040fe20007ffe0ff */
[----:B------:R-:W-:Y:S01]  /*1060*/  USHF.R.U32.HI UR5, URZ, 0x4, UR5 ;  /* 0x000000043f057899 */ /* 0x000fe20008011605 */
[C---:B------:R-:W-:Y:S01]  /*1070*/  IADD3 R7, R6.reuse, 0x50, RZ ;  /* 0x0000005006077810 */ /* 0x040fe20007ffe0ff */
[----:B------:R-:W-:Y:S01]  /*1080*/  ULOP3.LUT UR4, UR4, 0x10000, URZ, 0xfc, !UPT ;  /* 0x0001000004047892 */ /* 0x000fe2000f8efc3f */
[C---:B------:R-:W-:Y:S01]  /*1090*/  IADD3 R10, R6.reuse, 0x68, RZ ;  /* 0x00000068060a7810 */ /* 0x040fe20007ffe0ff */
[----:B------:R-:W-:Y:S01]  /*10a0*/  ULOP3.LUT UR61, UR5, 0x3fff, URZ, 0xc0, !UPT ;  /* 0x00003fff053d7892 */ /* 0x000fe2000f8ec03f */
[----:B------:R-:W-:Y:S01]  /*10b0*/  IADD3 R11, R6, 0x69, RZ ;  /* 0x00000069060b7810 */ /* 0x000fe20007ffe0ff */
[----:B------:R-:W-:-:S02]  /*10c0*/  UIMAD UR15, UR15, 0x600, UR4 ;  /* 0x000006000f0f78a4 */ /* 0x000fc4000f8e0204 */
[----:B------:R-:W-:Y:S01]  /*10d0*/  ULOP3.LUT UR60, UR61, 0x10000, URZ, 0xfc, !UPT ;  /* 0x000100003d3c7892 */ /* 0x000fe2000f8efc3f */
[----:B------:R-:W-:Y:S01]  /*10e0*/  UMOV UR53, 0x40000040 ;  /* 0x4000004000357882 */ /* 0x000fe20000000000 */
[----:B------:R-:W-:Y:S01]  /*10f0*/  UMOV UR55, 0x40000040 ;  /* 0x4000004000377882 */ /* 0x000fe20000000000 */
[----:B------:R-:W-:Y:S02]  /*1100*/  UIADD3 UR8, UR15, 0x2, URZ ;  /* 0x000000020f087890 */ /* 0x000fe4000fffe03f */
[----:B------:R-:W-:Y:S02]  /*1110*/  UMOV UR52, UR15 ;  /* 0x0000000f00347c82 */ /* 0x000fe40008000000 */
[----:B------:R-:W-:Y:S01]  /*1120*/  UMOV UR54, UR60 ;  /* 0x0000003c00367c82 */ /* 0x000fe20008000000 */
[----:B------:R-:W-:Y:S01]  /*1130*/  UIADD3 UR6, UR60, 0x2, URZ ;  /* 0x000000023c067890 */ /* 0x000fe2000fffe03f */
[----:B------:R-:W-:Y:S01]  /*1140*/  HGMMA.64x128x16.F32.BF16 R24, gdesc[UR52], RZ, !UPT, gsb0 ;  /* 0x01e00000341879f0 */ /* 0x000fe2000c0018ff */
[----:B------:R-:W-:Y:S01]  /*1150*/  UMOV UR9, 0x40000040 ;  /* 0x4000004000097882 */ /* 0x000fe20000000000 */
[----:B------:R-:W-:Y:S01]  /*1160*/  UMOV UR4, UR8 ;  /* 0x0000000800047c82 */ /* 0x000fe20008000000 */
[----:B------:R-:W-:Y:S01]  /*1170*/  UMOV UR5, UR9 ;  /* 0x0000000900057c82 */ /* 0x000fe20008000000 */
[----:B------:R-:W-:Y:S01]  /*1180*/  UMOV UR7, 0x40000040 ;  /* 0x4000004000077882 */ /* 0x000fe20000000000 */
[----:B------:R-:W-:Y:S01]  /*1190*/  UIADD3 UR12, UR15, 0x4, URZ ;  /* 0x000000040f0c7890 */ /* 0x000fe2000fffe03f */
[----:B------:R-:W-:Y:S01]  /*11a0*/  UMOV UR13, 0x40000040 ;  /* 0x40000040000d7882 */ /* 0x000fe20000000000 */
[----:B------:R-:W-:-:S02]  /*11b0*/  UIADD3 UR16, UR15, 0x6, URZ ;  /* 0x000000060f107890 */ /* 0x000fc4000fffe03f */
[----:B------:R-:W-:Y:S01]  /*11c0*/  UIADD3 UR18, UR60, 0x6, URZ ;  /* 0x000000063c127890 */ /* 0x000fe2000fffe03f */
[----:B------:R-:W-:Y:S01]  /*11d0*/  UMOV UR17, 0x40000040 ;  /* 0x4000004000117882 */ /* 0x000fe20000000000 */
[----:B------:R-:W-:Y:S01]  /*11e0*/  UMOV UR19, 0x40000040 ;  /* 0x4000004000137882 */ /* 0x000fe20000000000 */
[----:B------:R-:W-:Y:S01]  /*11f0*/  UIADD3 UR20, UR15, 0x200, URZ ;  /* 0x000002000f147890 */ /* 0x000fe2000fffe03f */
        /* <DEDUP_REMOVED lines=15> */
[----:B------:R-:W-:-:S04]  /*12f0*/  USHF.L.U32 UR10, UR10, 0x3, URZ ;  /* 0x000000030a0a7899 */ /* 0x000fc8000800063f */
[----:B------:R-:W-:Y:S01]  /*1300*/  ULOP3.LUT UR10, UR10, 0x8, URZ, 0xc, !UPT ;  /* 0x000000080a0a7892 */ /* 0x000fe2000f8e0c3f */
[----:B------:R-:W-:Y:S02]  /*1310*/  WARPGROUP.DEPBAR.LE gsb0, 0x0 ;  /* 0x00008000000079c5 */ /* 0x000fe40000010000 */
[----:B------:R-:W-:-:S06]  /*1320*/  WARPGROUP.ARRIVE ;  /* 0x00000000000079c5 */ /* 0x000fcc0000000000 */
[----:B------:R-:W-:Y:S01]  /*1330*/  HGMMA.64x128x16.F32.BF16 R24, gdesc[UR4], R24, gsb0 ;  /* 0x01e00000041879f0 */ /* 0x000fe20008001818 */
[----:B------:R-:W-:Y:S01]  /*1340*/  UIADD3 UR6, UR60, 0x4, URZ ;  /* 0x000000043c067890 */ /* 0x000fe2000fffe03f */
[----:B------:R-:W-:Y:S01]  /*1350*/  UMOV UR4, UR12 ;  /* 0x0000000c00047c82 */ /* 0x000fe20008000000 */
[----:B------:R-:W-:Y:S01]  /*1360*/  UMOV UR5, UR13 ;  /* 0x0000000d00057c82 */ /* 0x000fe20008000000 */
[----:B------:R-:W-:Y:S01]  /*1370*/  UMOV UR7, 0x40000040 ;  /* 0x4000004000077882 */ /* 0x000fe20000000000 */
        /* <DEDUP_REMOVED lines=9> */
[----:B------:R-:W-:Y:S03]  /*1410*/  HGMMA.64x128x16.F32.BF16 R24, gdesc[UR16], R24, gsb0 ;  /* 0x01e00000101879f0 */ /* 0x000fe60008001818 */
[----:B------:R-:W-:Y:S02]  /*1420*/  WARPGROUP.DEPBAR.LE gsb0, 0x0 ;  /* 0x00008000000079c5 */ /* 0x000fe40000010000 */
[----:B------:R-:W-:-:S07]  /*1430*/  WARPGROUP.ARRIVE ;  /* 0x00000000000079c5 */ /* 0x000fce0000000000 */
        /* <DEDUP_REMOVED lines=50> */
[----:B------:R-:W-:Y:S01]  /*1760*/  ULDC UR4, c[0x0][0x28c] ;  /* 0x0000a30000047ab9 */ /* 0x000fe20000000800 */
[----:B------:R-:W-:Y:S01]  /*1770*/  ULDC UR5, c[0x0][0x28c] ;  /* 0x0000a30000057ab9 */ /* 0x000fe20000000800 */
[----:B------:R-:W-:Y:S01]  /*1780*/  ISETP.GE.AND P6, PT, R4, UR4, PT ;  /* 0x0000000404007c0c */ /* 0x000fe2000bfc6270 */
[----:B------:R-:W-:Y:S01]  /*1790*/  ULDC UR4, c[0x0][0x28c] ;  /* 0x0000a30000047ab9 */ /* 0x000fe20000000800 */
[----:B------:R-:W-:Y:S01]  /*17a0*/  IADD3 R4, R6, 0x9, RZ ;  /* 0x0000000906047810 */ /* 0x000fe20007ffe0ff */
[----:B------:R-:W-:Y:S01]  /*17b0*/  ULDC UR6, c[0x0][0x28c] ;  /* 0x0000a30000067ab9 */ /* 0x000fe20000000800 */
[----:B------:R-:W-:Y:S01]  /*17c0*/  ISETP.GE.AND P1, PT, R5, UR5, PT ;  /* 0x0000000505007c0c */ /* 0x000fe2000bf26270 */
[----:B------:R-:W-:Y:S01]  /*17d0*/  ULDC UR5, c[0x0][0x28c] ;  /* 0x0000a30000057ab9 */ /* 0x000fe20000000800 */
[----:B------:R-:W-:Y:S01]  /*17e0*/  ISETP.GE.AND P2, PT, R4, UR4, PT ;  /* 0x0000000404007c0c */ /* 0x000fe2000bf46270 */
[----:B------:R-:W-:Y:S01]  /*17f0*/  ULDC UR4, c[0x0][0x28c] ;  /* 0x0000a30000047ab9 */ /* 0x000fe20000000800 */
[----:B------:R-:W-:-:S02]  /*1800*/  IADD3 R4, R6, 0x11, RZ ;  /* 0x0000001106047810 */ /* 0x000fc40007ffe0ff */
[----:B------:R-:W-:Y:S02]  /*1810*/  IADD3 R5, R6, 0x10, RZ ;  /* 0x0000001006057810 */ /* 0x000fe40007ffe0ff */
[----:B------:R-:W-:Y:S01]  /*1820*/  ISETP.GE.AND P4, PT, R4, UR4, PT ;  /* 0x0000000404007c0c */ /* 0x000fe2000bf86270 */
[----:B------:R-:W-:Y:S01]  /*1830*/  ULDC UR4, c[0x0][0x28c] ;  /* 0x0000a30000047ab9 */ /* 0x000fe20000000800 */
[C---:B------:R-:W-:Y:S02]  /*1840*/  IADD3 R4, R6.reuse, 0x19, RZ ;  /* 0x0000001906047810 */ /* 0x040fe40007ffe0ff */
[----:B------:R-:W-:Y:S01]  /*1850*/  ISETP.GE.AND P3, PT, R5, UR5, PT ;  /* 0x0000000505007c0c */ /* 0x000fe2000bf66270 */
[----:B------:R-:W-:Y:S01]  /*1860*/  ULDC UR5, c[0x0][0x28c] ;  /* 0x0000a30000057ab9 */ /* 0x000fe20000000800 */
[----:B------:R-:W-:-:S04]  /*1870*/  IADD3 R5, R6, 0x18, RZ ;  /* 0x0000001806057810 */ /* 0x000fc80007ffe0ff */
[----:B------:R-:W-:Y:S01]  /*1880*/  ISETP.GE.AND P5, PT, R5, UR5, PT ;  /* 0x0000000505007c0c */ /* 0x000fe2000bfa6270 */
[----:B------:R-:W-:Y:S01]  /*1890*/  ULDC UR5, c[0x0][0x604] ;  /* 0x0001810000057ab9 */ /* 0x000fe20000000800 */
[----:B------:R-:W-:Y:S02]  /*18a0*/  WARPGROUP.DEPBAR.LE gsb0, 0x0 ;  /* 0x00008000000079c5 */ /* 0x000fe40000010000 */
[----:B------:R-:W-:Y:S02]  /*18b0*/  FSEL R25, R25, -INF , !P6 ;  /* 0xff80000019197808 */ /* 0x000fe40007000000 */
[----:B------:R-:W-:Y:S02]  /*18c0*/  FSEL R27, R27, -INF , !P6 ;  /* 0xff8000001b1b7808 */ /* 0x000fe40007000000 */
[----:B------:R-:W-:Y:S01]  /*18d0*/  ISETP.GE.AND P6, PT, R4, UR4, PT ;  /* 0x0000000404007c0c */ /* 0x000fe2000bfc6270 */
[----:B------:R-:W-:Y:S01]  /*18e0*/  ULDC UR4, c[0x0][0x28c] ;  /* 0x0000a30000047ab9 */ /* 0x000fe20000000800 */
[----:B------:R-:W-:-:S02]  /*18f0*/  IADD3 R4, R6, 0x20, RZ ;  /* 0x0000002006047810 */ /* 0x000fc40007ffe0ff */
[----:B------:R-:W-:Y:S02]  /*1900*/  FSEL R28, R28, -INF , !P1 ;  /* 0xff8000001c1c7808 */ /* 0x000fe40004800000 */
[----:B------:R-:W-:Y:S02]  /*1910*/  FSEL R30, R30, -INF , !P1 ;  /* 0xff8000001e1e7808 */ /* 0x000fe40004800000 */
[----:B------:R-:W-:Y:S01]  /*1920*/  ISETP.GE.AND P1, PT, R4, UR4, PT ;  /* 0x0000000404007c0c */ /* 0x000fe2000bf26270 */
[----:B------:R-:W-:Y:S01]  /*1930*/  ULDC UR4, c[0x0][0x28c] ;  /* 0x0000a30000047ab9 */ /* 0x000fe20000000800 */
[----:B------:R-:W-:Y:S02]  /*1940*/  IADD3 R4, R6, 0x21, RZ ;  /* 0x0000002106047810 */ /* 0x000fe40007ffe0ff */
[----:B------:R-:W-:Y:S02]  /*1950*/  FSEL R29, R29, -INF , !P2 ;  /* 0xff8000001d1d7808 */ /* 0x000fe40005000000 */
[----:B------:R-:W-:-:S02]  /*1960*/  FSEL R31, R31, -INF , !P2 ;  /* 0xff8000001f1f7808 */ /* 0x000fc40005000000 */
[----:B------:R-:W-:Y:S01]  /*1970*/  ISETP.GE.AND P2, PT, R4, UR4, PT ;  /* 0x0000000404007c0c */ /* 0x000fe2000bf46270 */
[----:B------:R-:W-:Y:S01]  /*1980*/  ULDC UR4, c[0x0][0x28c] ;  /* 0x0000a30000047ab9 */ /* 0x000fe20000000800 */
[----:B------:R-:W-:Y:S02]  /*1990*/  IADD3 R4, R6, 0x28, RZ ;  /* 0x0000002806047810 */ /* 0x000fe40007ffe0ff */
        /* <DEDUP_REMOVED lines=39> */
[----:B------:R-:W-:Y:S02]  /*1c10*/  FSEL R48, R48, -INF , !P5 ;  /* 0xff80000030307808 */ /* 0x000fe40006800000 */
[----:B------:R-:W-:Y:S02]  /*1c20*/  FSEL R50, R50, -INF , !P5 ;  /* 0xff80000032327808 */ /* 0x000fe40006800000 */
[C---:B------:R-:W-:Y:S01]  /*1c30*/  ISETP.GE.AND P5, PT, R6.reuse, UR4, PT ;  /* 0x0000000406007c0c */ /* 0x040fe2000bfa6270 */
[----:B------:R-:W-:Y:S01]  /*1c40*/  ULDC UR4, c[0x0][0x28c] ;  /* 0x0000a30000047ab9 */ /* 0x000fe20000000800 */
[----:B------:R-:W-:-:S02]  /*1c50*/  IADD3 R4, R6, 0x48, RZ ;  /* 0x0000004806047810 */ /* 0x000fc40007ffe0ff */
[----:B------:R-:W-:Y:S02]  /*1c60*/  FSEL R26, R26, -INF , !P5 ;  /* 0xff8000001a1a7808 */ /* 0x000fe40006800000 */
[----:B------:R-:W-:Y:S02]  /*1c70*/  FSEL R49, R49, -INF , !P6 ;  /* 0xff80000031317808 */ /* 0x000fe40007000000 */
[----:B------:R-:W-:Y:S02]  /*1c80*/  FSEL R51, R51, -INF , !P6 ;  /* 0xff80000033337808 */ /* 0x000fe40007000000 */
[----:B------:R-:W-:Y:S01]  /*1c90*/  ISETP.GE.AND P6, PT, R4, UR4, PT ;  /* 0x0000000404007c0c */ /* 0x000fe2000bfc6270 */
[----:B------:R-:W-:Y:S01]  /*1ca0*/  ULDC UR4, c[0x0][0x28c] ;  /* 0x0000a30000047ab9 */ /* 0x000fe20000000800 */
[----:B------:R-:W-:Y:S02]  /*1cb0*/  IADD3 R4, R6, 0x49, RZ ;  /* 0x0000004906047810 */ /* 0x000fe40007ffe0ff */
[----:B------:R-:W-:-:S02]  /*1cc0*/  FMNMX R5, R26, R27, !PT ;  /* 0x0000001b1a057209 */ /* 0x000fc40007800000 */
[----:B------:R-:W-:Y:S02]  /*1cd0*/  FSEL R52, R52, -INF , !P1 ;  /* 0xff80000034347808 */ /* 0x000fe40004800000 */
[----:B------:R-:W-:Y:S02]  /*1ce0*/  FSEL R54, R54, -INF , !P1 ;  /* 0xff80000036367808 */ /* 0x000fe40004800000 */
[----:B------:R-:W-:Y:S01]  /*1cf0*/  ISETP.GE.AND P1, PT, R4, UR4, PT ;  /* 0x0000000404007c0c */ /* 0x000fe2000bf26270 */
[----:B------:R-:W-:Y:S01]  /*1d00*/  ULDC UR4, c[0x0][0x28c] ;  /* 0x0000a30000047ab9 */ /* 0x000fe20000000800 */
[----:B------:R-:W-:Y:S02]  /*1d10*/  FMNMX R4, R30, R5, !PT ;  /* 0x000000051e047209 */ /* 0x000fe40007800000 */
[----:B------:R-:W-:Y:S02]  /*1d20*/  FSEL R53, R53, -INF , !P2 ;  /* 0xff80000035357808 */ /* 0x000fe40005000000 */
[----:B------:R-:W-:-:S02]  /*1d30*/  FMNMX R5, R31, R4, !PT ;  /* 0x000000041f057209 */ /* 0x000fc40007800000 */
[----:B------:R-:W-:Y:S02]  /*1d40*/  FSEL R55, R55, -INF , !P2 ;  /* 0xff80000037377808 */ /* 0x000fe40005000000 */
[----:B------:R-:W-:Y:S02]  /*1d50*/  FMNMX R4, R34, R5, !PT ;  /* 0x0000000522047209 */ /* 0x000fe40007800000 */
[----:B------:R-:W-:Y:S01]  /*1d60*/  ISETP.GE.AND P2, PT, R7, UR4, PT ;  /* 0x0000000407007c0c */ /* 0x000fe2000bf46270 */
[----:B------:R-:W-:Y:S01]  /*1d70*/  ULDC UR4, c[0x0][0x28c] ;  /* 0x0000a30000047ab9 */ /* 0x000fe20000000800 */
[----:B------:R-:W-:Y:S02]  /*1d80*/  FMNMX R5, R35, R4, !PT ;  /* 0x0000000423057209 */ /* 0x000fe40007800000 */
[----:B------:R-:W-:Y:S02]  /*1d90*/  IADD3 R7, R6, 0x51, RZ ;  /* 0x0000005106077810 */ /* 0x000fe40007ffe0ff */
[----:B------:R-:W-:-:S02]  /*1da0*/  FMNMX R4, R38, R5, !PT ;  /* 0x0000000526047209 */ /* 0x000fc40007800000 */
[----:B------:R-:W-:Y:S02]  /*1db0*/  FSEL R56, R56, -INF , !P3 ;  /* 0xff80000038387808 */ /* 0x000fe40005800000 */
[----:B------:R-:W-:Y:S02]  /*1dc0*/  FMNMX R5, R39, R4, !PT ;  /* 0x0000000427057209 */ /* 0x000fe40007800000 */
        /* <DEDUP_REMOVED lines=10> */
[----:B------:R-:W-:Y:S02]  /*1e70*/  IADD3 R7, R6, 0x59, RZ ;  /* 0x0000005906077810 */ /* 0x000fe40007ffe0ff */
[----:B------:R-:W-:-:S02]  /*1e80*/  FSEL R60, R60, -INF , !P6 ;  /* 0xff8000003c3c7808 */ /* 0x000fc40007000000 */
[----:B------:R-:W-:Y:S02]  /*1e90*/  FSEL R62, R62, -INF , !P6 ;  /* 0xff8000003e3e7808 */ /* 0x000fe40007000000 */
[----:B------:R-:W-:Y:S02]  /*1ea0*/  FMNMX R4, R46, R5, !PT ;  /* 0x000000052e047209 */ /* 0x000fe40007800000 */
[----:B------:R-:W-:Y:S01]  /*1eb0*/  ISETP.GE.AND P6, PT, R7, UR4, PT ;  /* 0x0000000407007c0c */ /* 0x000fe2000bfc6270 */
[----:B------:R-:W-:Y:S01]  /*1ec0*/  ULDC UR4, c[0x0][0x28c] ;  /* 0x0000a30000047ab9 */ /* 0x000fe20000000800 */
[----:B------:R-:W-:Y:S02]  /*1ed0*/  IADD3 R7, R6, 0x60, RZ ;  /* 0x0000006006077810 */ /* 0x000fe40007ffe0ff */
[----:B------:R-:W-:Y:S02]  /*1ee0*/  FMNMX R5, R47, R4, !PT ;  /* 0x000000042f057209 */ /* 0x000fe40007800000 */
[----:B------:R-:W-:-:S02]  /*1ef0*/  FSEL R61, R61, -INF , !P1 ;  /* 0xff8000003d3d7808 */ /* 0x000fc40004800000 */
[----:B------:R-:W-:Y:S02]  /*1f00*/  FSEL R63, R63, -INF , !P1 ;  /* 0xff8000003f3f7808 */ /* 0x000fe40004800000 */
[----:B------:R-:W-:Y:S02]  /*1f10*/  FSEL R4, R24, -INF , !P5 ;  /* 0xff80000018047808 */ /* 0x000fe40006800000 */
[----:B------:R-:W-:Y:S01]  /*1f20*/  ISETP.GE.AND P1, PT, R7, UR4, PT ;  /* 0x0000000407007c0c */ /* 0x000fe2000bf26270 */
[----:B------:R-:W-:Y:S01]  /*1f30*/  ULDC UR4, c[0x0][0x28c] ;  /* 0x0000a30000047ab9 */ /* 0x000fe20000000800 */
[----:B------:R-:W-:Y:S02]  /*1f40*/  IADD3 R7, R6, 0x61, RZ ;  /* 0x0000006106077810 */ /* 0x000fe40007ffe0ff */
[----:B------:R-:W-:Y:S02]  /*1f50*/  FMNMX R8, R50, R5, !PT ;  /* 0x0000000532087209 */ /* 0x000fe40007800000 */
[----:B------:R-:W-:-:S02]  /*1f60*/  FMNMX R5, R4, R25, !PT ;  /* 0x0000001904057209 */ /* 0x000fc40007800000 */
[----:B------:R-:W-:Y:S01]  /*1f70*/  ISETP.GE.AND P5, PT, R7, UR4, PT ;  /* 0x0000000407007c0c */ /* 0x000fe2000bfa6270 */
[----:B------:R-:W-:Y:S01]  /*1f80*/  ULDC UR4, c[0x0][0x28c] ;  /* 0x0000a30000047ab9 */ /* 0x000fe20000000800 */
[----:B------:R-:W-:Y:S02]  /*1f90*/  FMNMX R7, R51, R8, !PT ;  /* 0x0000000833077209 */ /* 0x000fe40007800000 */
[----:B------:R-:W-:Y:S02]  /*1fa0*/  FMNMX R8, R28, R5, !PT ;  /* 0x000000051c087209 */ /* 0x000fe40007800000 */
[----:B------:R-:W-:Y:S02]  /*1fb0*/  FSEL R64, R64, -INF , !P2 ;  /* 0xff80000040407808 */ /* 0x000fe40005000000 */
[----:B------:R-:W-:Y:S02]  /*1fc0*/  FMNMX R5, R29, R8, !PT ;  /* 0x000000081d057209 */ /* 0x000fe40007800000 */
[----:B------:R-:W-:-:S02]  /*1fd0*/  FSEL R66, R66, -INF , !P2 ;  /* 0xff80000042427808 */ /* 0x000fc40005000000 */
[----:B------:R-:W-:Y:S02]  /*1fe0*/  FMNMX R8, R32, R5, !PT ;  /* 0x0000000520087209 */ /* 0x000fe40007800000 */
[----:B------:R-:W-:Y:S01]  /*1ff0*/  ISETP.GE.AND P2, PT, R10, UR4, PT ;  /* 0x000000040a007c0c */ /* 0x000fe2000bf46270 */
[----:B------:R-:W-:Y:S01]  /*2000*/  ULDC UR4, c[0x0][0x28c] ;  /* 0x0000a30000047ab9 */ /* 0x000fe20000000800 */
[----:B------:R-:W-:Y:S02]  /*2010*/  FMNMX R10, R54, R7, !PT ;  /* 0x00000007360a7209 */ /* 0x000fe40007800000 */
[----:B------:R-:W-:Y:S02]  /*2020*/  FMNMX R5, R33, R8, !PT ;  /* 0x0000000821057209 */ /* 0x000fe40007800000 */
[----:B------:R-:W-:Y:S02]  /*2030*/  FMNMX R7, R55, R10, !PT ;  /* 0x0000000a37077209 */ /* 0x000fe40007800000 */
[----:B------:R-:W-:-:S02]  /*2040*/  FMNMX R8, R36, R5, !PT ;  /* 0x0000000524087209 */ /* 0x000fc40007800000 */
[----:B------:R-:W-:Y:S02]  /*2050*/  FMNMX R10, R58, R7, !PT ;  /* 0x000000073a0a7209 */ /* 0x000fe40007800000 */
[----:B------:R-:W-:Y:S02]  /*2060*/  FMNMX R5, R37, R8, !PT ;  /* 0x0000000825057209 */ /* 0x000fe40007800000 */
[----:B------:R-:W-:Y:S02]  /*2070*/  FMNMX R7, R59, R10, !PT ;  /* 0x0000000a3b077209 */ /* 0x000fe40007800000 */
[----:B------:R-:W-:Y:S02]  /*2080*/  FMNMX R8, R40, R5, !PT ;  /* 0x0000000528087209 */ /* 0x000fe40007800000 */
[----:B------:R-:W-:Y:S02]  /*2090*/  FMNMX R10, R62, R7, !PT ;  /* 0x000000073e0a7209 */ /* 0x000fe40007800000 */
[----:B------:R-:W-:-:S02]  /*20a0*/  FMNMX R5, R41, R8, !PT ;  /* 0x0000000829057209 */ /* 0x000fc40007800000 */
[----:B------:R-:W-:Y:S02]  /*20b0*/  FMNMX R7, R63, R10, !PT ;  /* 0x0000000a3f077209 */ /* 0x000fe40007800000 */
[----:B------:R-:W-:Y:S02]  /*20c0*/  FMNMX R8, R44, R5, !PT ;  /* 0x000000052c087209 */ /* 0x000fe40007800000 */
[----:B------:R-:W-:Y:S02]  /*20d0*/  FSEL R67, R67, -INF , !P3 ;  /* 0xff80000043437808 */ /* 0x000fe40005800000 */
[----:B------:R-:W-:Y:S02]  /*20e0*/  FMNMX R10, R66, R7, !PT ;  /* 0x00000007420a7209 */ /* 0x000fe40007800000 */
[----:B------:R-:W-:Y:S02]  /*20f0*/  FMNMX R5, R45, R8, !PT ;  /* 0x000000082d057209 */ /* 0x000fe40007800000 */
[----:B------:R-:W-:-:S02]  /*2100*/  FSEL R70, R70, -INF , !P4 ;  /* 0xff80000046467808 */ /* 0x000fc40006000000 */
        /* <DEDUP_REMOVED lines=9> */
[----:B------:R-:W-:Y:S01]  /*21a0*/  ISETP.GE.AND P3, PT, R11, UR4, PT ;  /* 0x000000040b007c0c */ /* 0x000fe2000bf66270 */
[----:B------:R-:W-:Y:S01]  /*21b0*/  ULDC UR4, c[0x0][0x28c] ;  /* 0x0000a30000047ab9 */ /* 0x000fe20000000800 */
[----:B------:R-:W-:Y:S02]  /*21c0*/  FSEL R75, R75, -INF , !P5 ;  /* 0xff8000004b4b7808 */ /* 0x000fe40006800000 */
[----:B------:R-:W-:-:S02]  /*21d0*/  FMNMX R10, R74, R7, !PT ;  /* 0x000000074a0a7209 */ /* 0x000fc40007800000 */
[----:B------:R-:W-:Y:S02]  /*21e0*/  IADD3 R11, R6, 0x70, RZ ;  /* 0x00000070060b7810 */ /* 0x000fe40007ffe0ff */
[----:B------:R-:W-:Y:S02]  /*21f0*/  FMNMX R5, R53, R8, !PT ;  /* 0x0000000835057209 */ /* 0x000fe40007800000 */
[----:B------:R-:W-:Y:S02]  /*2200*/  FSEL R68, R68, -INF , !P4 ;  /* 0xff80000044447808 */ /* 0x000fe40006000000 */
[----:B------:R-:W-:Y:S02]  /*2210*/  FSEL R78, R78, -INF , !P2 ;  /* 0xff8000004e4e7808 */ /* 0x000fe40005000000 */
[----:B------:R-:W-:Y:S02]  /*2220*/  FMNMX R7, R75, R10, !PT ;  /* 0x0000000a4b077209 */ /* 0x000fe40007800000 */
[----:B------:R-:W-:Y:S01]  /*2230*/  ISETP.GE.AND P4, PT, R11, UR4, PT ;  /* 0x000000040b007c0c */ /* 0x000fe2000bf86270 */
[----:B------:R-:W-:Y:S01]  /*2240*/  ULDC UR4, c[0x0][0x28c] ;  /* 0x0000a30000047ab9 */ /* 0x000fe20000000800 */
[----:B------:R-:W-:-:S02]  /*2250*/  IADD3 R11, R6, 0x71, RZ ;  /* 0x00000071060b7810 */ /* 0x000fc40007ffe0ff */
[----:B------:R-:W-:Y:S02]  /*2260*/  FMNMX R8, R56, R5, !PT ;  /* 0x0000000538087209 */ /* 0x000fe40007800000 */
[----:B------:R-:W-:Y:S02]  /*2270*/  FSEL R79, R79, -INF , !P3 ;  /* 0xff8000004f4f7808 */ /* 0x000fe40005800000 */
[----:B------:R-:W-:Y:S02]  /*2280*/  FMNMX R10, R78, R7, !PT ;  /* 0x000000074e0a7209 */ /* 0x000fe40007800000 */
[----:B------:R-:W-:Y:S02]  /*2290*/  FSEL R69, R69, -INF , !P6 ;  /* 0xff80000045457808 */ /* 0x000fe40007000000 */
[----:B------:R-:W-:Y:S01]  /*22a0*/  ISETP.GE.AND P6, PT, R11, UR4, PT ;  /* 0x000000040b007c0c */ /* 0x000fe2000bfc6270 */
[----:B------:R-:W-:Y:S01]  /*22b0*/  ULDC UR4, c[0x0][0x28c] ;  /* 0x0000a30000047ab9 */ /* 0x000fe20000000800 */
[----:B------:R-:W-:-:S02]  /*22c0*/  FMNMX R5, R57, R8, !PT ;  /* 0x0000000839057209 */ /* 0x000fc40007800000 */
[----:B------:R-:W-:Y:S02]  /*22d0*/  IADD3 R11, R6, 0x78, RZ ;  /* 0x00000078060b7810 */ /* 0x000fe40007ffe0ff */
[----:B------:R-:W-:Y:S02]  /*22e0*/  FSEL R82, R82, -INF , !P4 ;  /* 0xff80000052527808 */ /* 0x000fe40006000000 */
[----:B------:R-:W-:Y:S02]  /*22f0*/  FMNMX R7, R79, R10, !PT ;  /* 0x0000000a4f077209 */ /* 0x000fe40007800000 */
[----:B------:R-:W-:Y:S02]  /*2300*/  FSEL R72, R72, -INF , !P1 ;  /* 0xff80000048487808 */ /* 0x000fe40004800000 */
[----:B------:R-:W-:Y:S02]  /*2310*/  FMNMX R8, R60, R5, !PT ;  /* 0x000000053c087209 */ /* 0x000fe40007800000 */
[----:B------:R-:W-:Y:S01]  /*2320*/  ISETP.GE.AND P1, PT, R11, UR4, PT ;  /* 0x000000040b007c0c */ /* 0x000fe2000bf26270 */
[----:B------:R-:W-:Y:S01]  /*2330*/  ULDC UR4, c[0x0][0x604] ;  /* 0x0001810000047ab9 */ /* 0x000fe20000000800 */
[----:B------:R-:W-:-:S02]  /*2340*/  IADD3 R11, R6, 0x79, RZ ;  /* 0x00000079060b7810 */ /* 0x000fc40007ffe0ff */
[----:B------:R-:W-:Y:S02]  /*2350*/  FSEL R83, R83, -INF , !P6 ;  /* 0xff80000053537808 */ /* 0x000fe40007000000 */
[----:B------:R-:W-:Y:S02]  /*2360*/  FMNMX R10, R82, R7, !PT ;  /* 0x00000007520a7209 */ /* 0x000fe40007800000 */
[----:B------:R-:W-:Y:S02]  /*2370*/  FMNMX R5, R61, R8, !PT ;  /* 0x000000083d057209 */ /* 0x000fe40007800000 */
[----:B------:R-:W-:Y:S02]  /*2380*/  FSEL R73, R73, -INF , !P5 ;  /* 0xff80000049497808 */ /* 0x000fe40006800000 */
[----:B------:R-:W-:Y:S02]  /*2390*/  ISETP.GE.AND P5, PT, R11, UR6, PT ;  /* 0x000000060b007c0c */ /* 0x000fe4000bfa6270 */
[----:B------:R-:W-:-:S02]  /*23a0*/  FSEL R86, R86, -INF , !P1 ;  /* 0xff80000056567808 */ /* 0x000fc40004800000 */
[----:B------:R-:W-:Y:S02]  /*23b0*/  FMNMX R7, R83, R10, !PT ;  /* 0x0000000a53077209 */ /* 0x000fe40007800000 */
[----:B------:R-:W-:Y:S02]  /*23c0*/  FMNMX R8, R64, R5, !PT ;  /* 0x0000000540087209 */ /* 0x000fe40007800000 */
[----:B------:R-:W-:Y:S02]  /*23d0*/  FSEL R87, R87, -INF , !P5 ;  /* 0xff80000057577808 */ /* 0x000fe40006800000 */
[----:B------:R-:W-:Y:S02]  /*23e0*/  FMNMX R10, R86, R7, !PT ;  /* 0x00000007560a7209 */ /* 0x000fe40007800000 */
[----:B------:R-:W-:Y:S02]  /*23f0*/  FMNMX R5, R65, R8, !PT ;  /* 0x0000000841057209 */ /* 0x000fe40007800000 */
[----:B------:R-:W-:-:S02]  /*2400*/  FMNMX R10, R87, R10, !PT ;  /* 0x0000000a570a7209 */ /* 0x000fc40007800000 */
[----:B------:R-:W-:Y:S02]  /*2410*/  FMNMX R8, R68, R5, !PT ;  /* 0x0000000544087209 */ /* 0x000fe40007800000 */
[----:B------:R-:W-:Y:S01]  /*2420*/  FSEL R76, R76, -INF , !P2 ;  /* 0xff8000004c4c7808 */ /* 0x000fe20005000000 */
[----:B------:R-:W1:Y:S01]  /*2430*/  SHFL.BFLY PT, R7, R10, 0x1, 0x1f ;  /* 0x0c201f000a077f89 */ /* 0x000e6200000e0000 */
[----:B------:R-:W-:Y:S02]  /*2440*/  FMNMX R5, R69, R8, !PT ;  /* 0x0000000845057209 */ /* 0x000fe40007800000 */
[----:B------:R-:W-:Y:S02]  /*2450*/  FSEL R77, R77, -INF , !P3 ;  /* 0xff8000004d4d7808 */ /* 0x000fe40005800000 */
[----:B------:R-:W-:Y:S02]  /*2460*/  FMNMX R8, R72, R5, !PT ;  /* 0x0000000548087209 */ /* 0x000fe40007800000 */
[----:B------:R-:W-:-:S02]  /*2470*/  FSEL R80, R80, -INF , !P4 ;  /* 0xff80000050507808 */ /* 0x000fc40006000000 */
[----:B------:R-:W-:Y:S02]  /*2480*/  FMNMX R5, R73, R8, !PT ;  /* 0x0000000849057209 */ /* 0x000fe40007800000 */
[----:B------:R-:W-:Y:S02]  /*2490*/  FSEL R81, R81, -INF , !P6 ;  /* 0xff80000051517808 */ /* 0x000fe40007000000 */
[----:B------:R-:W-:Y:S02]  /*24a0*/  FMNMX R8, R76, R5, !PT ;  /* 0x000000054c087209 */ /* 0x000fe40007800000 */
[----:B------:R-:W-:Y:S02]  /*24b0*/  FSEL R84, R84, -INF , !P1 ;  /* 0xff80000054547808 */ /* 0x000fe40004800000 */
[----:B------:R-:W-:Y:S02]  /*24c0*/  FMNMX R5, R77, R8, !PT ;  /* 0x000000084d057209 */ /* 0x000fe40007800000 */
[----:B------:R-:W-:-:S02]  /*24d0*/  FSEL R85, R85, -INF , !P5 ;  /* 0xff80000055557808 */ /* 0x000fc40006800000 */
[----:B------:R-:W-:Y:S02]  /*24e0*/  FMNMX R8, R80, R5, !PT ;  /* 0x0000000550087209 */ /* 0x000fe40007800000 */
[----:B-1----:R-:W-:Y:S02]  /*24f0*/  FMNMX R7, R10, R7, !PT ;  /* 0x000000070a077209 */ /* 0x002fe40007800000 */
[----:B------:R-:W-:-:S03]  /*2500*/  FMNMX R5, R81, R8, !PT ;  /* 0x0000000851057209 */ /* 0x000fc60007800000 */
[----:B------:R-:W1:Y:S01]  /*2510*/  SHFL.BFLY PT, R12, R7, 0x2, 0x1f ;  /* 0x0c401f00070c7f89 */ /* 0x000e6200000e0000 */
[----:B------:R-:W-:-:S04]  /*2520*/  FMNMX R8, R84, R5, !PT ;  /* 0x0000000554087209 */ /* 0x000fc80007800000 */
[----:B------:R-:W-:-:S05]  /*2530*/  FMNMX R5, R85, R8, !PT ;  /* 0x0000000855057209 */ /* 0x000fca0007800000 */
[----:B------:R-:W2:Y:S01]  /*2540*/  SHFL.BFLY PT, R10, R5, 0x1, 0x1f ;  /* 0x0c201f00050a7f89 */ /* 0x000ea200000e0000 */
[----:B-1----:R-:W-:-:S04]  /*2550*/  FMNMX R8, R7, R12, !PT ;  /* 0x0000000c07087209 */ /* 0x002fc80007800000 */
[----:B------:R-:W-:-:S04]  /*2560*/  FSETP.NEU.AND P1, PT, R8, -INF , PT ;  /* 0xff8000000800780b */ /* 0x000fc80003f2d000 */
[----:B------:R-:W-:Y:S02]  /*2570*/  FSEL R7, R8, RZ, P1 ;  /* 0x000000ff08077208 */ /* 0x000fe40000800000 */
[----:B--2---:R-:W-:-:S03]  /*2580*/  FMNMX R10, R5, R10, !PT ;  /* 0x0000000a050a7209 */ /* 0x004fc60007800000 */
[----:B------:R-:W-:Y:S01]  /*2590*/  FMUL R11, R7, UR4 ;  /* 0x00000004070b7c20 */ /* 0x000fe20008400000 */
[----:B------:R-:W-:Y:S01]  /*25a0*/  ULDC UR4, c[0x0][0x604] ;  /* 0x0001810000047ab9 */ /* 0x000fe20000000800 */
[----:B------:R-:W1:Y:S02]  /*25b0*/  SHFL.BFLY PT, R7, R10, 0x2, 0x1f ;  /* 0x0c401f000a077f89 */ /* 0x000e6400000e0000 */
[--C-:B------:R-:W-:Y:S01]  /*25c0*/  FFMA R26, R26, UR4, -R11.reuse ;  /* 0x000000041a1a7c23 */ /* 0x100fe2000800080b */
[----:B------:R-:W-:Y:S02]  /*25d0*/  ULDC UR4, c[0x0][0x604] ;  /* 0x0001810000047ab9 */ /* 0x000fe40000000800 */
[--C-:B------:R-:W-:Y:S01]  /*25e0*/  FFMA R12, R27, UR4, -R11.reuse ;  /* 0x000000041b0c7c23 */ /* 0x100fe2000800080b */
[----:B------:R-:W-:Y:S01]  /*25f0*/  ULDC UR4, c[0x0][0x604] ;  /* 0x0001810000047ab9 */ /* 0x000fe20000000800 */
[----:B------:R-:W-:Y:S01]  /*2600*/  FSETP.GEU.AND P1, PT, R26, -126, PT ;  /* 0xc2fc00001a00780b */ /* 0x000fe20003f2e000 */
        /* <DEDUP_REMOVED lines=14> */
[----:B------:R-:W-:Y:S01]  /*26f0*/  @!P1 FMUL R26, R26, 0.5 ;  /* 0x3f0000001a1a9820 */ /* 0x000fe20000400000 */
[----:B------:R-:W-:Y:S01]  /*2700*/  @!P4 FMUL R12, R12, 0.5 ;  /* 0x3f0000000c0cc820 */ /* 0x000fe20000400000 */
[----:B-1----:R-:W-:Y:S01]  /*2710*/  FMNMX R7, R10, R7, !PT ;  /* 0x000000070a077209 */ /* 0x002fe20007800000 */
[--C-:B------:R-:W-:Y:S01]  /*2720*/  FFMA R18, R39, UR4, -R11.reuse ;  /* 0x0000000427127c23 */ /* 0x100fe2000800080b */
[----:B------:R-:W-:Y:S01]  /*2730*/  ULDC UR4, c[0x0][0x604] ;  /* 0x0001810000047ab9 */ /* 0x000fe20000000800 */
[----:B------:R-:W-:Y:S01]  /*2740*/  @!P3 FMUL R30, R30, 0.5 ;  /* 0x3f0000001e1eb820 */ /* 0x000fe20000400000 */
[C---:B------:R-:W-:Y:S01]  /*2750*/  FSETP.NEU.AND P5, PT, R7.reuse, -INF , PT ;  /* 0xff8000000700780b */ /* 0x040fe20003fad000 */
[----:B------:R-:W-:Y:S01]  /*2760*/  @!P2 FMUL R14, R14, 0.5 ;  /* 0x3f0000000e0ea820 */ /* 0x000fe20000400000 */
[----:B------:R-:W1:Y:S01]  /*2770*/  MUFU.EX2 R12, R12 ;  /* 0x0000000c000c7308 */ /* 0x000e620000000800 */
[----:B------:R-:W-:Y:S01]  /*2780*/  FFMA R42, R42, UR4, -R11 ;  /* 0x000000042a2a7c23 */ /* 0x000fe2000800080b */
[----:B------:R-:W-:Y:S01]  /*2790*/  FSEL R5, R7, RZ, P5 ;  /* 0x000000ff07057208 */ /* 0x000fe20002800000 */
[----:B------:R-:W-:Y:S01]  /*27a0*/  @!P6 FMUL R34, R34, 0.5 ;  /* 0x3f0000002222e820 */ /* 0x000fe20000400000 */
[----:B------:R-:W-:Y:S01]  /*27b0*/  FSETP.GEU.AND P5, PT, R16, -126, PT ;  /* 0xc2fc00001000780b */ /* 0x000fe20003fae000 */
[----:B------:R-:W-:-:S02]  /*27c0*/  ULDC UR4, c[0x0][0x604] ;  /* 0x0001810000047ab9 */ /* 0x000fc40000000800 */
[--C-:B------:R-:W-:Y:S01]  /*27d0*/  FFMA R20, R43, UR4, -R11.reuse ;  /* 0x000000042b147c23 */ /* 0x100fe2000800080b */
[----:B------:R-:W2:Y:S01]  /*27e0*/  MUFU.EX2 R14, R14 ;  /* 0x0000000e000e7308 */ /* 0x000ea20000000800 */
[----:B------:R-:W-:Y:S02]  /*27f0*/  ULDC UR4, c[0x0][0x604] ;  /* 0x0001810000047ab9 */ /* 0x000fe40000000800 */
[--C-:B------:R-:W-:Y:S01]  /*2800*/  FFMA R46, R46, UR4, -R11.reuse ;  /* 0x000000042e2e7c23 */ /* 0x100fe2000800080b */
[----:B------:R-:W-:Y:S02]  /*2810*/  ULDC UR4, c[0x0][0x604] ;  /* 0x0001810000047ab9 */ /* 0x000fe40000000800 */
[--C-:B------:R-:W-:Y:S01]  /*2820*/  FFMA R22, R47, UR4, -R11.reuse ;  /* 0x000000042f167c23 */ /* 0x100fe2000800080b */
[----:B------:R-:W-:Y:S01]  /*2830*/  ULDC UR4, c[0x0][0x604] ;  /* 0x0001810000047ab9 */ /* 0x000fe20000000800 */
[----:B------:R-:W3:Y:S01]  /*2840*/  MUFU.EX2 R125, R34 ;  /* 0x00000022007d7308 */ /* 0x000ee20000000800 */
[----:B------:R-:W-:Y:S01]  /*2850*/  @!P5 FMUL R16, R16, 0.5 ;  /* 0x3f0000001010d820 */ /* 0x000fe20000400000 */
[----:B-1----:R-:W-:Y:S01]  /*2860*/  @!P4 FMUL R12, R12, R12 ;  /* 0x0000000c0c0cc220 */ /* 0x002fe20000400000 */
[----:B------:R-:W-:Y:S01]  /*2870*/  FSETP.GEU.AND P4, PT, R18, -126, PT ;  /* 0xc2fc00001200780b */ /* 0x000fe20003f8e000 */
[----:B------:R-:W-:Y:S01]  /*2880*/  FFMA R50, R50, UR4, -R11 ;  /* 0x0000000432327c23 */ /* 0x000fe2000800080b */
[----:B------:R-:W-:-:S02]  /*2890*/  ULDC UR4, c[0x0][0x604] ;  /* 0x0001810000047ab9 */ /* 0x000fc40000000800 */
[----:B------:R-:W-:Y:S01]  /*28a0*/  FFMA R24, R51, UR4, -R11 ;  /* 0x0000000433187c23 */ /* 0x000fe2000800080b */
[----:B------:R-:W1:Y:S01]  /*28b0*/  MUFU.EX2 R16, R16 ;  /* 0x0000001000107308 */ /* 0x000e620000000800 */
[----:B--2---:R-:W-:Y:S01]  /*28c0*/  @!P2 FMUL R14, R14, R14 ;  /* 0x0000000e0e0ea220 */ /* 0x004fe20000400000 */
[----:B------:R-:W-:Y:S01]  /*28d0*/  FSETP.GEU.AND P2, PT, R20, -126, PT ;  /* 0xc2fc00001400780b */ /* 0x000fe20003f4e000 */
[----:B------:R-:W-:-:S05]  /*28e0*/  ULDC UR4, c[0x0][0x604] ;  /* 0x0001810000047ab9 */ /* 0x000fca0000000800 */
[----:B------:R-:W-:Y:S01]  /*28f0*/  @!P4 FMUL R18, R18, 0.5 ;  /* 0x3f0000001212c820 */ /* 0x000fe20000400000 */
[----:B---3--:R-:W-:Y:S01]  /*2900*/  @!P6 FMUL R125, R125, R125 ;  /* 0x0000007d7d7de220 */ /* 0x008fe20000400000 */
[----:B------:R-:W-:Y:S01]  /*2910*/  FSETP.GEU.AND P6, PT, R46, -126, PT ;  /* 0xc2fc00002e00780b */ /* 0x000fe20003fce000 */
[----:B------:R-:W2:Y:S04]  /*2920*/  MUFU.EX2 R123, R30 ;  /* 0x0000001e007b7308 */ /* 0x000ea80000000800 */
[----:B------:R-:W-:Y:S01]  /*2930*/  @!P2 FMUL R20, R20, 0.5 ;  /* 0x3f0000001414a820 */ /* 0x000fe20000400000 */
[----:B-1----:R-:W-:Y:S01]  /*2940*/  @!P5 FMUL R16, R16, R16 ;  /* 0x000000101010d220 */ /* 0x002fe20000400000 */
[----:B------:R-:W-:Y:S02]  /*2950*/  FSETP.GEU.AND P5, PT, R22, -126, PT ;  /* 0xc2fc00001600780b */ /* 0x000fe40003fae000 */
[----:B------:R-:W1:Y:S04]  /*2960*/  MUFU.EX2 R18, R18 ;  /* 0x0000001200127308 */ /* 0x000e680000000800 */
[----:B------:R-:W-:-:S04]  /*2970*/  @!P6 FMUL R46, R46, 0.5 ;  /* 0x3f0000002e2ee820 */ /* 0x000fc80000400000 */
[----:B------:R-:W3:Y:S01]  /*2980*/  MUFU.EX2 R20, R20 ;  /* 0x0000001400147308 */ /* 0x000ee20000000800 */
[----:B--2---:R-:W-:Y:S01]  /*2990*/  @!P3 FMUL R123, R123, R123 ;  /* 0x0000007b7b7bb220 */ /* 0x004fe20000400000 */
[----:B------:R-:W-:Y:S01]  /*29a0*/  FSETP.GEU.AND P3, PT, R42, -126, PT ;  /* 0xc2fc00002a00780b */ /* 0x000fe20003f6e000 */
[----:B------:R-:W-:-:S05]  /*29b0*/  @!P5 FMUL R22, R22, 0.5 ;  /* 0x3f0000001616d820 */ /* 0x000fca0000400000 */
[----:B------:R-:W2:Y:S01]  /*29c0*/  MUFU.EX2 R131, R46 ;  /* 0x0000002e00837308 */ /* 0x000ea20000000800 */
[----:B-1----:R-:W-:Y:S01]  /*29d0*/  @!P4 FMUL R18, R18, R18 ;  /* 0x000000121212c220 */ /* 0x002fe20000400000 */
[----:B------:R-:W-:-:S05]  /*29e0*/  FSETP.GEU.AND P4, PT, R24, -126, PT ;  /* 0xc2fc00001800780b */ /* 0x000fca0003f8e000 */
[----:B------:R-:W-:Y:S01]  /*29f0*/  @!P3 FMUL R42, R42, 0.5 ;  /* 0x3f0000002a2ab820 */ /* 0x000fe20000400000 */
[----:B------:R-:W1:Y:S01]  /*2a00*/  MUFU.EX2 R22, R22 ;  /* 0x0000001600167308 */ /* 0x000e620000000800 */
[----:B---3--:R-:W-:-:S06]  /*2a10*/  @!P2 FMUL R20, R20, R20 ;  /* 0x000000141414a220 */ /* 0x008fcc0000400000 */
[----:B------:R-:W-:Y:S01]  /*2a20*/  @!P4 FMUL R24, R24, 0.5 ;  /* 0x3f0000001818c820 */ /* 0x000fe20000400000 */
[----:B------:R3:W4:Y:S01]  /*2a30*/  MUFU.EX2 R121, R26 ;  /* 0x0000001a00797308 */ /* 0x0007220000000800 */
[----:B--2---:R-:W-:-:S07]  /*2a40*/  @!P6 FMUL R131, R131, R131 ;  /* 0x000000838383e220 */ /* 0x004fce0000400000 */
[----:B------:R-:W2:Y:S01]  /*2a50*/  MUFU.EX2 R129, R42 ;  /* 0x0000002a00817308 */ /* 0x000ea20000000800 */
[--C-:B---3--:R-:W-:Y:S01]  /*2a60*/  FFMA R26, R54, UR4, -R11.reuse ;  /* 0x00000004361a7c23 */ /* 0x108fe2000800080b */
[----:B------:R-:W-:Y:S01]  /*2a70*/  ULDC UR4, c[0x0][0x604] ;  /* 0x0001810000047ab9 */ /* 0x000fe20000000800 */
[----:B-1----:R-:W-:Y:S01]  /*2a80*/  @!P5 FMUL R22, R22, R22 ;  /* 0x000000161616d220 */ /* 0x002fe20000400000 */
[--C-:B------:R-:W-:Y:S01]  /*2a90*/  FFMA R55, R55, UR4, -R11.reuse ;  /* 0x0000000437377c23 */ /* 0x100fe2000800080b */
[----:B------:R-:W-:Y:S02]  /*2aa0*/  ULDC UR4, c[0x0][0x604] ;  /* 0x0001810000047ab9 */ /* 0x000fe40000000800 */
[--C-:B------:R-:W-:Y:S01]  /*2ab0*/  FFMA R58, R58, UR4, -R11.reuse ;  /* 0x000000043a3a7c23 */ /* 0x100fe2000800080b */
[----:B------:R-:W-:Y:S01]  /*2ac0*/  ULDC UR4, c[0x0][0x604] ;  /* 0x0001810000047ab9 */ /* 0x000fe20000000800 */
[----:B------:R-:W-:Y:S01]  /*2ad0*/  FSETP.GEU.AND P2, PT, R55, -126, PT ;  /* 0xc2fc00003700780b */ /* 0x000fe20003f4e000 */
[--C-:B------:R-:W-:Y:S01]  /*2ae0*/  FFMA R59, R59, UR4, -R11.reuse ;  /* 0x000000043b3b7c23 */ /* 0x100fe2000800080b */
[----:B----4-:R-:W-:Y:S01]  /*2af0*/  @!P1 FMUL R121, R121, R121 ;  /* 0x0000007979799220 */ /* 0x010fe20000400000 */
[----:B------:R-:W-:Y:S01]  /*2b00*/  FSETP.GEU.AND P6, PT, R58, -126, PT ;  /* 0xc2fc00003a00780b */ /* 0x000fe20003fce000 */
[----:B------:R-:W-:Y:S01]  /*2b10*/  ULDC UR4, c[0x0][0x604] ;  /* 0x0001810000047ab9 */ /* 0x000fe20000000800 */
[----:B------:R-:W-:Y:S01]  /*2b20*/  FSETP.GEU.AND P1, PT, R38, -126, PT ;  /* 0xc2fc00002600780b */ /* 0x000fe20003f2e000 */
[--C-:B------:R-:W-:Y:S01]  /*2b30*/  FFMA R62, R62, UR4, -R11.reuse ;  /* 0x000000043e3e7c23 */ /* 0x100fe2000800080b */
[----:B------:R-:W-:Y:S01]  /*2b40*/  FSETP.GEU.AND P5, PT, R59, -126, PT ;  /* 0xc2fc00003b00780b */ /* 0x000fe20003fae000 */
[----:B------:R-:W-:Y:S01]  /*2b50*/  ULDC UR4, c[0x0][0x604] ;  /* 0x0001810000047ab9 */ /* 0x000fe20000000800 */
[----:B------:R-:W1:Y:S01]  /*2b60*/  MUFU.EX2 R24, R24 ;  /* 0x0000001800187308 */ /* 0x000e620000000800 */
[--C-:B------:R-:W-:Y:S01]  /*2b70*/  FFMA R63, R63, UR4, -R11.reuse ;  /* 0x000000043f3f7c23 */ /* 0x100fe2000800080b */
[----:B------:R-:W-:Y:S01]  /*2b80*/  ULDC UR4, c[0x0][0x604] ;  /* 0x0001810000047ab9 */ /* 0x000fe20000000800 */
[----:B--2---:R-:W-:Y:S01]  /*2b90*/  @!P3 FMUL R129, R129, R129 ;  /* 0x000000818181b220 */ /* 0x004fe20000400000 */
[----:B------:R-:W-:Y:S01]  /*2ba0*/  @!P2 FMUL R55, R55, 0.5 ;  /* 0x3f0000003737a820 */ /* 0x000fe20000400000 */
[--C-:B------:R-:W-:Y:S01]  /*2bb0*/  FFMA R66, R66, UR4, -R11.reuse ;  /* 0x0000000442427c23 */ /* 0x100fe2000800080b */
[----:B------:R-:W-:Y:S01]  /*2bc0*/  ULDC UR4, c[0x0][0x604] ;  /* 0x0001810000047ab9 */ /* 0x000fe20000000800 */
[----:B------:R-:W-:Y:S01]  /*2bd0*/  @!P6 FMUL R58, R58, 0.5 ;  /* 0x3f0000003a3ae820 */ /* 0x000fe20000400000 */
[----:B------:R-:W2:Y:S01]  /*2be0*/  MUFU.EX2 R135, R55 ;  /* 0x0000003700877308 */ /* 0x000ea20000000800 */
[----:B------:R-:W-:Y:S01]  /*2bf0*/  @!P1 FMUL R38, R38, 0.5 ;  /* 0x3f00000026269820 */ /* 0x000fe20000400000 */
[--C-:B------:R-:W-:Y:S01]  /*2c00*/  FFMA R67, R67, UR4, -R11.reuse ;  /* 0x0000000443437c23 */ /* 0x100fe2000800080b */
[----:B------:R-:W-:Y:S01]  /*2c10*/  @!P5 FMUL R59, R59, 0.5 ;  /* 0x3f0000003b3bd820 */ /* 0x000fe20000400000 */
[----:B------:R-:W-:Y:S01]  /*2c20*/  ULDC UR4, c[0x0][0x604] ;  /* 0x0001810000047ab9 */ /* 0x000fe20000000800 */
[----:B------:R-:W-:Y:S01]  /*2c30*/  FSETP.GEU.AND P3, PT, R26, -126, PT ;  /* 0xc2fc00001a00780b */ /* 0x000fe20003f6e000 */
[--C-:B------:R-:W-:Y:S01]  /*2c40*/  FFMA R70, R70, UR4, -R11.reuse ;  /* 0x0000000446467c23 */ /* 0x100fe2000800080b */
[----:B------:R-:W-:Y:S01]  /*2c50*/  ULDC UR4, c[0x0][0x604] ;  /* 0x0001810000047ab9 */ /* 0x000fe20000000800 */
[----:B------:R-:W3:Y:S01]  /*2c60*/  MUFU.EX2 R137, R59 ;  /* 0x0000003b00897308 */ /* 0x000ee20000000800 */
[----:B------:R-:W-:Y:S01]  /*2c70*/  FFMA R71, R71, UR4, -R11 ;  /* 0x0000000447477c23 */ /* 0x000fe2000800080b */
[----:B-1----:R-:W-:Y:S01]  /*2c80*/  @!P4 FMUL R24, R24, R24 ;  /* 0x000000181818c220 */ /* 0x002fe20000400000 */
[----:B------:R-:W-:Y:S01]  /*2c90*/  FSETP.GEU.AND P4, PT, R63, -126, PT ;  /* 0xc2fc00003f00780b */ /* 0x000fe20003f8e000 */
[----:B------:R-:W-:-:S02]  /*2ca0*/  ULDC UR4, c[0x0][0x604] ;  /* 0x0001810000047ab9 */ /* 0x000fc40000000800 */
[--C-:B------:R-:W-:Y:S01]  /*2cb0*/  FFMA R74, R74, UR4, -R11.reuse ;  /* 0x000000044a4a7c23 */ /* 0x100fe2000800080b */
[----:B------:R-:W-:Y:S01]  /*2cc0*/  ULDC UR4, c[0x0][0x604] ;  /* 0x0001810000047ab9 */ /* 0x000fe20000000800 */
[----:B------:R-:W1:Y:S01]  /*2cd0*/  MUFU.EX2 R127, R38 ;  /* 0x00000026007f7308 */ /* 0x000e620000000800 */
[----:B--2---:R-:W-:Y:S01]  /*2ce0*/  @!P2 FMUL R135, R135, R135 ;  /* 0x000000878787a220 */ /* 0x004fe20000400000 */
[----:B------:R-:W-:Y:S01]  /*2cf0*/  FSETP.GEU.AND P2, PT, R67, -126, PT ;  /* 0xc2fc00004300780b */ /* 0x000fe20003f4e000 */
[----:B------:R-:W-:Y:S01]  /*2d00*/  @!P3 FMUL R26, R26, 0.5 ;  /* 0x3f0000001a1ab820 */ /* 0x000fe20000400000 */
[--C-:B------:R-:W-:Y:S01]  /*2d10*/  FFMA R75, R75, UR4, -R11.reuse ;  /* 0x000000044b4b7c23 */ /* 0x100fe2000800080b */
[----:B------:R-:W-:Y:S02]  /*2d20*/  ULDC UR4, c[0x0][0x604] ;  /* 0x0001810000047ab9 */ /* 0x000fe40000000800 */
[----:B------:R-:W-:Y:S01]  /*2d30*/  FFMA R78, R78, UR4, -R11 ;  /* 0x000000044e4e7c23 */ /* 0x000fe2000800080b */
[----:B------:R-:W2:Y:S01]  /*2d40*/  MUFU.EX2 R58, R58 ;  /* 0x0000003a003a7308 */ /* 0x000ea20000000800 */
[----:B---3--:R-:W-:Y:S01]  /*2d50*/  @!P5 FMUL R137, R137, R137 ;  /* 0x000000898989d220 */ /* 0x008fe20000400000 */
[----:B------:R-:W-:Y:S01]  /*2d60*/  FSETP.GEU.AND P5, PT, R71, -126, PT ;  /* 0xc2fc00004700780b */ /* 0x000fe20003fae000 */
[----:B------:R-:W-:Y:S01]  /*2d70*/  @!P4 FMUL R63, R63, 0.5 ;  /* 0x3f0000003f3fc820 */ /* 0x000fe20000400000 */
[----:B------:R-:W-:-:S02]  /*2d80*/  ULDC UR4, c[0x0][0x604] ;  /* 0x0001810000047ab9 */ /* 0x000fc40000000800 */
[--C-:B------:R-:W-:Y:S01]  /*2d90*/  FFMA R79, R79, UR4, -R11.reuse ;  /* 0x000000044f4f7c23 */ /* 0x100fe2000800080b */
[----:B------:R-:W-:Y:S01]  /*2da0*/  @!P2 FMUL R67, R67, 0.5 ;  /* 0x3f0000004343a820 */ /* 0x000fe20000400000 */
[----:B------:R-:W3:Y:S01]  /*2db0*/  MUFU.EX2 R139, R63 ;  /* 0x0000003f008b7308 */ /* 0x000ee20000000800 */
[----:B-1----:R-:W-:Y:S01]  /*2dc0*/  @!P1 FMUL R127, R127, R127 ;  /* 0x0000007f7f7f9220 */ /* 0x002fe20000400000 */
[----:B------:R-:W-:Y:S01]  /*2dd0*/  FSETP.GEU.AND P1, PT, R50, -126, PT ;  /* 0xc2fc00003200780b */ /* 0x000fe20003f2e000 */
[----:B------:R-:W-:Y:S02]  /*2de0*/  ULDC UR4, c[0x0][0x604] ;  /* 0x0001810000047ab9 */ /* 0x000fe40000000800 */
[--C-:B------:R-:W-:Y:S01]  /*2df0*/  FFMA R82, R82, UR4, -R11.reuse ;  /* 0x0000000452527c23 */ /* 0x100fe2000800080b */
[----:B------:R-:W-:Y:S01]  /*2e00*/  ULDC UR4, c[0x0][0x604] ;  /* 0x0001810000047ab9 */ /* 0x000fe20000000800 */
[----:B------:R-:W-:Y:S01]  /*2e10*/  @!P5 FMUL R71, R71, 0.5 ;  /* 0x3f0000004747d820 */ /* 0x000fe20000400000 */
[----:B------:R-:W1:Y:S01]  /*2e20*/  MUFU.EX2 R141, R67 ;  /* 0x00000043008d7308 */ /* 0x000e620000000800 */
[----:B--2---:R-:W-:Y:S01]  /*2e30*/  @!P6 FMUL R58, R58, R58 ;  /* 0x0000003a3a3ae220 */ /* 0x004fe20000400000 */
[----:B------:R-:W-:Y:S01]  /*2e40*/  FSETP.GEU.AND P6, PT, R70, -126, PT ;  /* 0xc2fc00004600780b */ /* 0x000fe20003fce000 */
[----:B------:R-:W-:Y:S01]  /*2e50*/  FFMA R83, R83, UR4, -R11 ;  /* 0x0000000453537c23 */ /* 0x000fe2000800080b */
[----:B------:R-:W-:-:S02]  /*2e60*/  ULDC UR4, c[0x0][0x604] ;  /* 0x0001810000047ab9 */ /* 0x000fc40000000800 */
[--C-:B------:R-:W-:Y:S01]  /*2e70*/  FFMA R86, R86, UR4, -R11.reuse ;  /* 0x0000000456567c23 */ /* 0x100fe2000800080b */
[----:B------:R-:W-:Y:S01]  /*2e80*/  @!P1 FMUL R50, R50, 0.5 ;  /* 0x3f00000032329820 */ /* 0x000fe20000400000 */
[----:B------:R-:W2:Y:S01]  /*2e90*/  MUFU.EX2 R143, R71 ;  /* 0x00000047008f7308 */ /* 0x000ea20000000800 */
[----:B---3--:R-:W-:Y:S01]  /*2ea0*/  @!P4 FMUL R139, R139, R139 ;  /* 0x0000008b8b8bc220 */ /* 0x008fe20000400000 */
[----:B------:R-:W-:Y:S01]  /*2eb0*/  FSETP.GEU.AND P4, PT, R75, -126, PT ;  /* 0xc2fc00004b00780b */ /* 0x000fe20003f8e000 */
[----:B------:R-:W-:Y:S02]  /*2ec0*/  ULDC UR4, c[0x0][0x604] ;  /* 0x0001810000047ab9 */ /* 0x000fe40000000800 */
[----:B------:R-:W-:Y:S01]  /*2ed0*/  FFMA R10, R87, UR4, -R11 ;  /* 0x00000004570a7c23 */ /* 0x000fe2000800080b */
[----:B------:R-:W-:Y:S01]  /*2ee0*/  ULDC UR4, c[0x0][0x604] ;  /* 0x0001810000047ab9 */ /* 0x000fe20000000800 */
[----:B------:R-:W-:Y:S01]  /*2ef0*/  @!P6 FMUL R70, R70, 0.5 ;  /* 0x3f0000004646e820 */ /* 0x000fe20000400000 */
[----:B------:R-:W3:Y:S01]  /*2f00*/  MUFU.EX2 R133, R50 ;  /* 0x0000003200857308 */ /* 0x000ee20000000800 */
[----:B-1----:R-:W-:Y:S01]  /*2f10*/  @!P2 FMUL R141, R141, R141 ;  /* 0x0000008d8d8da220 */ /* 0x002fe20000400000 */
[----:B------:R-:W-:Y:S01]  /*2f20*/  FSETP.GEU.AND P2, PT, R79, -126, PT ;  /* 0xc2fc00004f00780b */ /* 0x000fe20003f4e000 */
[----:B------:R-:W-:Y:S01]  /*2f30*/  FMUL R5, R5, UR4 ;  /* 0x0000000405057c20 */ /* 0x000fe20008400000 */
[----:B------:R-:W-:-:S03]  /*2f40*/  ULDC UR4, c[0x0][0x604] ;  /* 0x0001810000047ab9 */ /* 0x000fc60000000800 */
[----:B------:R-:W-:Y:S01]  /*2f50*/  @!P4 FMUL R75, R75, 0.5 ;  /* 0x3f0000004b4bc820 */ /* 0x000fe20000400000 */
[----:B------:R-:W1:Y:S01]  /*2f60*/  MUFU.EX2 R26, R26 ;  /* 0x0000001a001a7308 */ /* 0x000e620000000800 */
[----:B--2---:R-:W-:Y:S01]  /*2f70*/  @!P5 FMUL R143, R143, R143 ;  /* 0x0000008f8f8fd220 */ /* 0x004fe20000400000 */
[----:B------:R-:W-:Y:S01]  /*2f80*/  FSETP.GEU.AND P5, PT, R83, -126, PT ;  /* 0xc2fc00005300780b */ /* 0x000fe20003fae000 */
[--C-:B------:R-:W-:Y:S01]  /*2f90*/  FFMA R4, R4, UR4, -R5.reuse ;  /* 0x0000000404047c23 */ /* 0x100fe20008000805 */
[----:B------:R-:W-:Y:S02]  /*2fa0*/  ULDC UR4, c[0x0][0x604] ;  /* 0x0001810000047ab9 */ /* 0x000fe40000000800 */
[----:B------:R-:W-:Y:S01]  /*2fb0*/  FFMA R25, R25, UR4, -R5 ;  /* 0x0000000419197c23 */ /* 0x000fe20008000805 */
[----:B------:R-:W-:Y:S01]  /*2fc0*/  @!P2 FMUL R79, R79, 0.5 ;  /* 0x3f0000004f4fa820 */ /* 0x000fe20000400000 */
[----:B------:R-:W2:Y:S01]  /*2fd0*/  MUFU.EX2 R70, R70 ;  /* 0x0000004600467308 */ /* 0x000ea20000000800 */
[----:B---3--:R-:W-:Y:S01]  /*2fe0*/  @!P1 FMUL R133, R133, R133 ;  /* 0x0000008585859220 */ /* 0x008fe20000400000 */
[----:B------:R-:W-:Y:S01]  /*2ff0*/  FSETP.GEU.AND P1, PT, R62, -126, PT ;  /* 0xc2fc00003e00780b */ /* 0x000fe20003f2e000 */
[----:B------:R-:W-:-:S02]  /*3000*/  ULDC UR4, c[0x0][0x604] ;  /* 0x0001810000047ab9 */ /* 0x000fc40000000800 */
[--C-:B------:R-:W-:Y:S01]  /*3010*/  FFMA R28, R28, UR4, -R5.reuse ;  /* 0x000000041c1c7c23 */ /* 0x100fe20008000805 */
[----:B------:R-:W-:Y:S01]  /*3020*/  ULDC UR4, c[0x0][0x604] ;  /* 0x0001810000047ab9 */ /* 0x000fe20000000800 */
[----:B------:R-:W-:Y:S01]  /*3030*/  @!P5 FMUL R83, R83, 0.5 ;  /* 0x3f0000005353d820 */ /* 0x000fe20000400000 */
[----:B------:R-:W3:Y:S01]  /*3040*/  MUFU.EX2 R145, R75 ;  /* 0x0000004b00917308 */ /* 0x000ee20000000800 */
[----:B-1----:R-:W-:Y:S01]  /*3050*/  @!P3 FMUL R26, R26, R26 ;  /* 0x0000001a1a1ab220 */ /* 0x002fe20000400000 */
[----:B------:R-:W-:Y:S01]  /*3060*/  FSETP.GEU.AND P3, PT, R66, -126, PT ;  /* 0xc2fc00004200780b */ /* 0x000fe20003f6e000 */
[--C-:B------:R-:W-:Y:S01]  /*3070*/  FFMA R29, R29, UR4, -R5.reuse ;  /* 0x000000041d1d7c23 */ /* 0x100fe20008000805 */
[----:B------:R-:W-:Y:S02]  /*3080*/  ULDC UR4, c[0x0][0x604] ;  /* 0x0001810000047ab9 */ /* 0x000fe40000000800 */
[----:B------:R-:W-:Y:S01]  /*3090*/  FFMA R32, R32, UR4, -R5 ;  /* 0x0000000420207c23 */ /* 0x000fe20008000805 */
[----:B------:R-:W-:Y:S01]  /*30a0*/  @!P1 FMUL R62, R62, 0.5 ;  /* 0x3f0000003e3e9820 */ /* 0x000fe20000400000 */
[----:B------:R-:W1:Y:S01]  /*30b0*/  MUFU.EX2 R147, R79 ;  /* 0x0000004f00937308 */ /* 0x000e620000000800 */
[----:B--2---:R-:W-:Y:S01]  /*30c0*/  @!P6 FMUL R70, R70, R70 ;  /* 0x000000464646e220 */ /* 0x004fe20000400000 */
[----:B------:R-:W-:Y:S01]  /*30d0*/  FSETP.GEU.AND P6, PT, R82, -126, PT ;  /* 0xc2fc00005200780b */ /* 0x000fe20003fce000 */
[----:B------:R-:W-:-:S02]  /*30e0*/  ULDC UR4, c[0x0][0x604] ;  /* 0x0001810000047ab9 */ /* 0x000fc40000000800 */
[--C-:B------:R-:W-:Y:S01]  /*30f0*/  FFMA R33, R33, UR4, -R5.reuse ;  /* 0x0000000421217c23 */ /* 0x100fe20008000805 */
[----:B------:R-:W-:Y:S01]  /*3100*/  ULDC UR4, c[0x0][0x604] ;  /* 0x0001810000047ab9 */ /* 0x000fe20000000800 */
[----:B------:R-:W-:Y:S01]  /*3110*/  @!P3 FMUL R66, R66, 0.5 ;  /* 0x3f0000004242b820 */ /* 0x000fe20000400000 */
[----:B------:R-:W2:Y:S01]  /*3120*/  MUFU.EX2 R149, R83 ;  /* 0x0000005300957308 */ /* 0x000ea20000000800 */
[----:B---3--:R-:W-:Y:S01]  /*3130*/  @!P4 FMUL R145, R145, R145 ;  /* 0x000000919191c220 */ /* 0x008fe20000400000 */
[----:B------:R-:W-:Y:S01]  /*3140*/  FSETP.GEU.AND P4, PT, R10, -126, PT ;  /* 0xc2fc00000a00780b */ /* 0x000fe20003f8e000 */
[--C-:B------:R-:W-:Y:S01]  /*3150*/  FFMA R36, R36, UR4, -R5.reuse ;  /* 0x0000000424247c23 */ /* 0x100fe20008000805 */
[----:B------:R-:W-:Y:S02]  /*3160*/  ULDC UR4, c[0x0][0x604] ;  /* 0x0001810000047ab9 */ /* 0x000fe40000000800 */
[----:B------:R-:W-:Y:S01]  /*3170*/  FFMA R37, R37, UR4, -R5 ;  /* 0x0000000425257c23 */ /* 0x000fe20008000805 */
[----:B------:R-:W-:Y:S01]  /*3180*/  @!P6 FMUL R82, R82, 0.5 ;  /* 0x3f0000005252e820 */ /* 0x000fe20000400000 */
[----:B------:R-:W3:Y:S01]  /*3190*/  MUFU.EX2 R62, R62 ;  /* 0x0000003e003e7308 */ /* 0x000ee20000000800 */
[----:B-1----:R-:W-:Y:S01]  /*31a0*/  @!P2 FMUL R147, R147, R147 ;  /* 0x000000939393a220 */ /* 0x002fe20000400000 */
[----:B------:R-:W-:Y:S01]  /*31b0*/  FSETP.GEU.AND P2, PT, R25, -126, PT ;  /* 0xc2fc00001900780b */ /* 0x000fe20003f4e000 */
[----:B------:R-:W-:-:S02]  /*31c0*/  ULDC UR4, c[0x0][0x604] ;  /* 0x0001810000047ab9 */ /* 0x000fc40000000800 */
[--C-:B------:R-:W-:Y:S01]  /*31d0*/  FFMA R40, R40, UR4, -R5.reuse ;  /* 0x0000000428287c23 */ /* 0x100fe20008000805 */
[----:B------:R-:W-:Y:S01]  /*31e0*/  ULDC UR4, c[0x0][0x604] ;  /* 0x0001810000047ab9 */ /* 0x000fe20000000800 */
[----:B------:R-:W-:Y:S01]  /*31f0*/  @!P4 FMUL R10, R10, 0.5 ;  /* 0x3f0000000a0ac820 */ /* 0x000fe20000400000 */
[----:B------:R-:W1:Y:S01]  /*3200*/  MUFU.EX2 R66, R66 ;  /* 0x0000004200427308 */ /* 0x000e620000000800 */
[----:B--2---:R-:W-:Y:S01]  /*3210*/  @!P5 FMUL R149, R149, R149 ;  /* 0x000000959595d220 */ /* 0x004fe20000400000 */
[----:B------:R-:W-:Y:S01]  /*3220*/  FSETP.GEU.AND P5, PT, R29, -126, PT ;  /* 0xc2fc00001d00780b */ /* 0x000fe20003fae000 */
[----:B------:R-:W-:Y:S01]  /*3230*/  FFMA R41, R41, UR4, -R5 ;  /* 0x0000000429297c23 */ /* 0x000fe20008000805 */
[----:B------:R-:W-:Y:S01]  /*3240*/  ULDC UR4, c[0x0][0x604] ;  /* 0x0001810000047ab9 */ /* 0x000fe20000000800 */
[----:B------:R-:W-:Y:S01]  /*3250*/  FADD R35, R24, R149 ;  /* 0x0000009518237221 */ /* 0x000fe20000000000 */
        /* <DEDUP_REMOVED lines=13> */
[----:B------:R-:W-:Y:S01]  /*3330*/  ULDC UR4, c[0x0][0x604] ;  /* 0x0001810000047ab9 */ /* 0x000fe20000000800 */
[----:B------:R-:W-:Y:S01]  /*3340*/  FADD R27, R125, R66 ;  /* 0x000000427d1b7221 */ /* 0x000fe20000000000 */
[--C-:B------:R-:W-:Y:S01]  /*3350*/  FFMA R49, R49, UR4, -R5.reuse ;  /* 0x0000000431317c23 */ /* 0x100fe20008000805 */
[----:B------:R-:W-:Y:S01]  /*3360*/  @!P1 FMUL R74, R74, 0.5 ;  /* 0x3f0000004a4a9820 */ /* 0x000fe20000400000 */
[----:B------:R-:W1:Y:S01]  /*3370*/  MUFU.EX2 R25, R25 ;  /* 0x0000001900197308 */ /* 0x000e620000000800 */
[----:B--2---:R-:W-:Y:S01]  /*3380*/  @!P6 FMUL R82, R82, R82 ;  /* 0x000000525252e220 */ /* 0x004fe20000400000 */
[----:B------:R-:W-:Y:S01]  /*3390*/  FSETP.GEU.AND P6, PT, R28, -126, PT ;  /* 0xc2fc00001c00780b */ /* 0x000fe20003fce000 */
[----:B------:R-:W-:Y:S01]  /*33a0*/  ULDC UR4, c[0x0][0x604] ;  /* 0x0001810000047ab9 */ /* 0x000fe20000000800 */
[----:B------:R-:W-:Y:S01]  /*33b0*/  F2FP.BF16.F32.PACK_AB R125, R16, R125 ;  /* 0x0000007d107d723e */ /* 0x000fe200000010ff */
[--C-:B------:R-:W-:Y:S01]  /*33c0*/  FFMA R52, R52, UR4, -R5.reuse ;  /* 0x0000000434347c23 */ /* 0x100fe20008000805 */
[----:B------:R-:W-:Y:S01]  /*33d0*/  ULDC UR4, c[0x0][0x604] ;  /* 0x0001810000047ab9 */ /* 0x000fe20000000800 */
[----:B------:R-:W-:Y:S01]  /*33e0*/  @!P3 FMUL R78, R78, 0.5 ;  /* 0x3f0000004e4eb820 */ /* 0x000fe20000400000 */
[----:B------:R-:W2:Y:S01]  /*33f0*/  MUFU.EX2 R29, R29 ;  /* 0x0000001d001d7308 */ /* 0x000ea20000000800 */
[----:B---3--:R-:W-:Y:S01]  /*3400*/  @!P4 FMUL R10, R10, R10 ;  /* 0x0000000a0a0ac220 */ /* 0x008fe20000400000 */
[----:B------:R-:W-:Y:S01]  /*3410*/  FSETP.GEU.AND P4, PT, R33, -126, PT ;  /* 0xc2fc00002100780b */ /* 0x000fe20003f8e000 */
[--C-:B------:R-:W-:Y:S01]  /*3420*/  FFMA R53, R53, UR4, -R5.reuse ;  /* 0x0000000435357c23 */ /* 0x100fe20008000805 */
[----:B------:R-:W-:Y:S01]  /*3430*/  ULDC UR4, c[0x0][0x604] ;  /* 0x0001810000047ab9 */ /* 0x000fe20000000800 */
[----:B------:R-:W-:Y:S01]  /*3440*/  FADD R39, R135, R10 ;  /* 0x0000000a87277221 */ /* 0x000fe20000000000 */
[--C-:B------:R-:W-:Y:S01]  /*3450*/  FFMA R56, R56, UR4, -R5.reuse ;  /* 0x0000000438387c23 */ /* 0x100fe20008000805 */
[----:B------:R-:W-:Y:S01]  /*3460*/  @!P6 FMUL R28, R28, 0.5 ;  /* 0x3f0000001c1ce820 */ /* 0x000fe20000400000 */
[----:B------:R-:W3:Y:S01]  /*3470*/  MUFU.EX2 R74, R74 ;  /* 0x0000004a004a7308 */ /* 0x000ee20000000800 */
[----:B-1----:R-:W-:Y:S01]  /*3480*/  @!P2 FMUL R25, R25, R25 ;  /* 0x000000191919a220 */ /* 0x002fe20000400000 */
[----:B------:R-:W-:Y:S01]  /*3490*/  FSETP.GEU.AND P2, PT, R37, -126, PT ;  /* 0xc2fc00002500780b */ /* 0x000fe20003f4e000 */
[----:B------:R-:W-:Y:S01]  /*34a0*/  ULDC UR4, c[0x0][0x604] ;  /* 0x0001810000047ab9 */ /* 0x000fe20000000800 */
[----:B------:R-:W-:Y:S01]  /*34b0*/  F2FP.BF16.F32.PACK_AB R135, R135, R26 ;  /* 0x0000001a8787723e */ /* 0x000fe200000010ff */
[--C-:B------:R-:W-:Y:S01]  /*34c0*/  FFMA R57, R57, UR4, -R5.reuse ;  /* 0x0000000439397c23 */ /* 0x100fe20008000805 */
[----:B------:R-:W-:Y:S01]  /*34d0*/  ULDC UR4, c[0x0][0x604] ;  /* 0x0001810000047ab9 */ /* 0x000fe20000000800 */
[----:B------:R-:W-:Y:S01]  /*34e0*/  @!P4 FMUL R33, R33, 0.5 ;  /* 0x3f0000002121c820 */ /* 0x000fe20000400000 */
[----:B------:R-:W1:Y:S01]  /*34f0*/  MUFU.EX2 R78, R78 ;  /* 0x0000004e004e7308 */ /* 0x000e620000000800 */
[----:B--2---:R-:W-:Y:S01]  /*3500*/  @!P5 FMUL R29, R29, R29 ;  /* 0x0000001d1d1dd220 */ /* 0x004fe20000400000 */
[----:B------:R-:W-:Y:S01]  /*3510*/  FSETP.GEU.AND P5, PT, R41, -126, PT ;  /* 0xc2fc00002900780b */ /* 0x000fe20003fae000 */
[--C-:B------:R-:W-:Y:S01]  /*3520*/  FFMA R60, R60, UR4, -R5.reuse ;  /* 0x000000043c3c7c23 */ /* 0x100fe20008000805 */
[----:B------:R-:W-:Y:S01]  /*3530*/  ULDC UR4, c[0x0][0x604] ;  /* 0x0001810000047ab9 */ /* 0x000fe20000000800 */
[----:B------:R-:W-:Y:S01]  /*3540*/  F2FP.BF16.F32.PACK_AB R149, R149, R82 ;  /* 0x000000529595723e */ /* 0x000fe200000010ff */
[----:B------:R-:W-:Y:S01]  /*3550*/  FFMA R61, R61, UR4, -R5 ;  /* 0x000000043d3d7c23 */ /* 0x000fe20008000805 */
[----:B------:R-:W-:Y:S01]  /*3560*/  @!P2 FMUL R37, R37, 0.5 ;  /* 0x3f0000002525a820 */ /* 0x000fe20000400000 */
[----:B------:R2:W4:Y:S01]  /*3570*/  MUFU.EX2 R122, R28 ;  /* 0x0000001c007a7308 */ /* 0x0005220000000800 */
        /* <DEDUP_REMOVED lines=11> */
[----:B--2---:R-:W-:Y:S01]  /*3630*/  FADD R28, R133, R82 ;  /* 0x00000052851c7221 */ /* 0x004fe20000000000 */
[--C-:B------:R-:W-:Y:S01]  /*3640*/  FFMA R68, R68, UR4, -R5.reuse ;  /* 0x0000000444447c23 */ /* 0x100fe20008000805 */
[----:B------:R-:W-:Y:S01]  /*3650*/  @!P1 FMUL R86, R86, 0.5 ;  /* 0x3f00000056569820 */ /* 0x000fe20000400000 */
[----:B------:R-:W1:Y:S01]  /*3660*/  MUFU.EX2 R37, R37 ;  /* 0x0000002500257308 */ /* 0x000e620000000800 */
[----:B----4-:R-:W-:Y:S01]  /*3670*/  @!P6 FMUL R122, R122, R122 ;  /* 0x0000007a7a7ae220 */ /* 0x010fe20000400000 */
[----:B------:R-:W-:Y:S01]  /*3680*/  FSETP.GEU.AND P6, PT, R40, -126, PT ;  /* 0xc2fc00002800780b */ /* 0x000fe20003fce000 */
[----:B------:R-:W-:Y:S01]  /*3690*/  ULDC UR4, c[0x0][0x604] ;  /* 0x0001810000047ab9 */ /* 0x000fe20000000800 */
[----:B------:R-:W-:Y:S01]  /*36a0*/  FADD R51, R27, R28 ;  /* 0x0000001c1b337221 */ /* 0x000fe20000000000 */
        /* <DEDUP_REMOVED lines=15> */
[----:B------:R-:W-:Y:S01]  /*37a0*/  FADD R30, R131, R78 ;  /* 0x0000004e831e7221 */ /* 0x000fe20000000000 */
[--C-:B------:R-:W-:Y:S01]  /*37b0*/  FFMA R80, R80, UR4, -R5.reuse ;  /* 0x0000000450507c23 */ /* 0x100fe20008000805 */
[----:B------:R-:W-:Y:S01]  /*37c0*/  ULDC UR4, c[0x0][0x604] ;  /* 0x0001810000047ab9 */ /* 0x000fe20000000800 */
[----:B------:R-:W-:Y:S01]  /*37d0*/  @!P4 FMUL R45, R45, 0.5 ;  /* 0x3f0000002d2dc820 */ /* 0x000fe20000400000 */
[----:B------:R1:W4:Y:S01]  /*37e0*/  MUFU.EX2 R120, R4 ;  /* 0x0000000400787308 */ /* 0x0003220000000800 */
[----:B--2---:R-:W-:Y:S01]  /*37f0*/  @!P5 FMUL R41, R41, R41 ;  /* 0x000000292929d220 */ /* 0x004fe20000400000 */
[----:B------:R-:W-:Y:S01]  /*3800*/  FSETP.GEU.AND P5, PT, R53, -126, PT ;  /* 0xc2fc00003500780b */ /* 0x000fe20003fae000 */
[--C-:B------:R-:W-:Y:S01]  /*3810*/  FFMA R81, R81, UR4, -R5.reuse ;  /* 0x0000000451517c23 */ /* 0x100fe20008000805 */
[----:B------:R-:W-:Y:S01]  /*3820*/  ULDC UR4, c[0x0][0x604] ;  /* 0x0001810000047ab9 */ /* 0x000fe20000000800 */
[----:B------:R-:W-:Y:S01]  /*3830*/  FADD R42, R27, R30 ;  /* 0x0000001e1b2a7221 */ /* 0x000fe20000000000 */
[--C-:B------:R-:W-:Y:S01]  /*3840*/  FFMA R76, R76, UR4, -R5.reuse ;  /* 0x000000044c4c7c23 */ /* 0x100fe20008000805 */
[----:B------:R-:W-:Y:S01]  /*3850*/  @!P2 FMUL R49, R49, 0.5 ;  /* 0x3f0000003131a820 */ /* 0x000fe20000400000 */
[----:B------:R-:W2:Y:S01]  /*3860*/  MUFU.EX2 R128, R40 ;  /* 0x0000002800807308 */ /* 0x000ea20000000800 */
[----:B---3--:R-:W-:Y:S01]  /*3870*/  @!P1 FMUL R151, R151, R151 ;  /* 0x0000009797979220 */ /* 0x008fe20000400000 */
[----:B------:R-:W-:Y:S01]  /*3880*/  FSETP.GEU.AND P1, PT, R32, -126, PT ;  /* 0xc2fc00002000780b */ /* 0x000fe20003f2e000 */
[----:B------:R-:W-:Y:S01]  /*3890*/  ULDC UR4, c[0x0][0x604] ;  /* 0x0001810000047ab9 */ /* 0x000fe20000000800 */
[----:B-1----:R-:W-:Y:S01]  /*38a0*/  FADD R4, R121, R58 ;  /* 0x0000003a79047221 */ /* 0x002fe20000000000 */
[--C-:B------:R-:W-:Y:S01]  /*38b0*/  FFMA R77, R77, UR4, -R5.reuse ;  /* 0x000000044d4d7c23 */ /* 0x100fe20008000805 */
[----:B------:R-:W-:Y:S01]  /*38c0*/  ULDC UR4, c[0x0][0x604] ;  /* 0x0001810000047ab9 */ /* 0x000fe20000000800 */
[----:B------:R-:W-:Y:S01]  /*38d0*/  @!P5 FMUL R53, R53, 0.5 ;  /* 0x3f0000003535d820 */ /* 0x000fe20000400000 */
[----:B------:R-:W1:Y:S01]  /*38e0*/  MUFU.EX2 R45, R45 ;  /* 0x0000002d002d7308 */ /* 0x000e620000000800 */
[----:B----4-:R-:W-:Y:S01]  /*38f0*/  @!P3 FMUL R120, R120, R120 ;  /* 0x000000787878b220 */ /* 0x010fe20000400000 */
[----:B------:R-:W-:Y:S01]  /*3900*/  FSETP.GEU.AND P3, PT, R36, -126, PT ;  /* 0xc2fc00002400780b */ /* 0x000fe20003f6e000 */
[--C-:B------:R-:W-:Y:S01]  /*3910*/  FFMA R84, R84, UR4, -R5.reuse ;  /* 0x0000000454547c23 */ /* 0x100fe20008000805 */
[----:B------:R-:W-:Y:S01]  /*3920*/  FFMA R5, R85, UR5, -R5 ;  /* 0x0000000555057c23 */ /* 0x000fe20008000805 */
[----:B------:R-:W-:Y:S01]  /*3930*/  FADD R31, R129, R74 ;  /* 0x0000004a811f7221 */ /* 0x000fe20000000000 */
[----:B------:R-:W-:Y:S01]  /*3940*/  FADD R28, R16, R141 ;  /* 0x0000008d101c7221 */ /* 0x000fe20000000000 */
[----:B------:R-:W-:Y:S01]  /*3950*/  @!P1 FMUL R32, R32, 0.5 ;  /* 0x3f00000020209820 */ /* 0x000fe20000400000 */
[----:B------:R-:W3:Y:S01]  /*3960*/  MUFU.EX2 R49, R49 ;  /* 0x0000003100317308 */ /* 0x000ee20000000800 */
[----:B--2---:R-:W-:Y:S01]  /*3970*/  @!P6 FMUL R128, R128, R128 ;  /* 0x000000808080e220 */ /* 0x004fe20000400000 */
[----:B------:R-:W-:Y:S01]  /*3980*/  FSETP.GEU.AND P6, PT, R52, -126, PT ;  /* 0xc2fc00003400780b */ /* 0x000fe20003fce000 */
[----:B------:R-:W-:Y:S01]  /*3990*/  FADD R38, R4, R31 ;  /* 0x0000001f04267221 */ /* 0x000fe20000000000 */
[----:B------:R-:W-:Y:S01]  /*39a0*/  FADD R4, R12, R137 ;  /* 0x000000890c047221 */ /* 0x000fe20000000000 */
[----:B------:R-:W-:Y:S01]  /*39b0*/  FADD R31, R20, R145 ;  /* 0x00000091141f7221 */ /* 0x000fe20000000000 */
[----:B------:R-:W-:Y:S01]  /*39c0*/  FADD R55, R28, R35 ;  /* 0x000000231c377221 */ /* 0x000fe20000000000 */
[----:B------:R-:W-:Y:S01]  /*39d0*/  @!P3 FMUL R36, R36, 0.5 ;  /* 0x3f0000002424b820 */ /* 0x000fe20000400000 */
[----:B------:R-:W2:Y:S01]  /*39e0*/  MUFU.EX2 R124, R32 ;  /* 0x00000020007c7308 */ /* 0x000ea20000000800 */
[----:B-1----:R-:W-:Y:S01]  /*39f0*/  @!P4 FMUL R45, R45, R45 ;  /* 0x0000002d2d2dc220 */ /* 0x002fe20000400000 */
[----:B------:R-:W-:Y:S01]  /*3a00*/  FSETP.GEU.AND P4, PT, R57, -126, PT ;  /* 0xc2fc00003900780b */ /* 0x000fe20003f8e000 */
[----:B------:R-:W-:Y:S01]  /*3a10*/  FADD R40, R4, R31 ;  /* 0x0000001f04287221 */ /* 0x000fe20000000000 */
[----:B------:R-:W-:Y:S01]  /*3a20*/  FADD R28, R127, R70 ;  /* 0x000000467f1c7221 */ /* 0x000fe20000000000 */
[----:B------:R-:W-:Y:S01]  /*3a30*/  FADD R35, R26, R151 ;  /* 0x000000971a237221 */ /* 0x000fe20000000000 */
[----:B------:R-:W-:Y:S01]  /*3a40*/  FADD R4, R14, R139 ;  /* 0x0000008b0e047221 */ /* 0x000fe20000000000 */
[----:B------:R-:W-:Y:S01]  /*3a50*/  @!P6 FMUL R52, R52, 0.5 ;  /* 0x3f0000003434e820 */ /* 0x000fe20000400000 */
[----:B------:R-:W1:Y:S01]  /*3a60*/  MUFU.EX2 R126, R36 ;  /* 0x00000024007e7308 */ /* 0x000e620000000800 */
[----:B---3--:R-:W-:Y:S01]  /*3a70*/  @!P2 FMUL R49, R49, R49 ;  /* 0x000000313131a220 */ /* 0x008fe20000400000 */
[----:B------:R-:W-:Y:S01]  /*3a80*/  FSETP.GEU.AND P2, PT, R61, -126, PT ;  /* 0xc2fc00003d00780b */ /* 0x000fe20003f4e000 */
[----:B------:R-:W-:Y:S01]  /*3a90*/  FADD R31, R22, R147 ;  /* 0x00000093161f7221 */ /* 0x000fe20000000000 */
[----:B------:R-:W-:Y:S01]  /*3aa0*/  FADD R30, R18, R143 ;  /* 0x0000008f121e7221 */ /* 0x000fe20000000000 */
[----:B------:R-:W-:Y:S01]  /*3ab0*/  FADD R38, R38, R51 ;  /* 0x0000003326267221 */ /* 0x000fe20000000000 */
[----:B------:R-:W-:Y:S01]  /*3ac0*/  FADD R40, R40, R55 ;  /* 0x0000003728287221 */ /* 0x000fe20000000000 */
[----:B------:R-:W-:Y:S01]  /*3ad0*/  @!P4 FMUL R57, R57, 0.5 ;  /* 0x3f0000003939c820 */ /* 0x000fe20000400000 */
[----:B------:R-:W3:Y:S01]  /*3ae0*/  MUFU.EX2 R134, R52 ;  /* 0x0000003400867308 */ /* 0x000ee20000000800 */
[----:B--2---:R-:W-:Y:S01]  /*3af0*/  @!P1 FMUL R124, R124, R124 ;  /* 0x0000007c7c7c9220 */ /* 0x004fe20000400000 */
[----:B------:R-:W-:Y:S01]  /*3b00*/  FSETP.GEU.AND P1, PT, R44, -126, PT ;  /* 0xc2fc00002c00780b */ /* 0x000fe20003f2e000 */
[----:B------:R-:W-:Y:S01]  /*3b10*/  FADD R59, R30, R39 ;  /* 0x000000271e3b7221 */ /* 0x000fe20000000000 */
[----:B------:R-:W-:-:S02]  /*3b20*/  F2FP.BF16.F32.PACK_AB R121, R12, R121 ;  /* 0x000000790c79723e */ /* 0x000fc400000010ff */
[----:B------:R-:W-:Y:S01]  /*3b30*/  F2FP.BF16.F32.PACK_AB R123, R14, R123 ;  /* 0x0000007b0e7b723e */ /* 0x000fe200000010ff */
[----:B------:R-:W-:Y:S01]  /*3b40*/  @!P2 FMUL R61, R61, 0.5 ;  /* 0x3f0000003d3da820 */ /* 0x000fe20000400000 */
[----:B------:R-:W2:Y:S01]  /*3b50*/  MUFU.EX2 R53, R53 ;  /* 0x0000003500357308 */ /* 0x000ea20000000800 */
[----:B-1----:R-:W-:Y:S01]  /*3b60*/  @!P3 FMUL R126, R126, R126 ;  /* 0x0000007e7e7eb220 */ /* 0x002fe20000400000 */
[----:B------:R-:W-:Y:S02]  /*3b70*/  FSETP.GEU.AND P3, PT, R48, -126, PT ;  /* 0xc2fc00003000780b */ /* 0x000fe40003f6e000 */
[----:B------:R-:W-:Y:S02]  /*3b80*/  F2FP.BF16.F32.PACK_AB R127, R18, R127 ;  /* 0x0000007f127f723e */ /* 0x000fe400000010ff */
[----:B------:R-:W-:Y:S01]  /*3b90*/  F2FP.BF16.F32.PACK_AB R129, R20, R129 ;  /* 0x000000811481723e */ /* 0x000fe200000010ff */
[----:B------:R-:W-:Y:S01]  /*3ba0*/  @!P1 FMUL R44, R44, 0.5 ;  /* 0x3f0000002c2c9820 */ /* 0x000fe20000400000 */
[----:B------:R1:W4:Y:S01]  /*3bb0*/  MUFU.EX2 R136, R57 ;  /* 0x0000003900887308 */ /* 0x0003220000000800 */
[----:B---3--:R-:W-:Y:S01]  /*3bc0*/  @!P6 FMUL R134, R134, R134 ;  /* 0x000000868686e220 */ /* 0x008fe20000400000 */
[----:B------:R-:W-:-:S02]  /*3bd0*/  FSETP.GEU.AND P6, PT, R64, -126, PT ;  /* 0xc2fc00004000780b */ /* 0x000fc40003fce000 */
[----:B------:R-:W-:Y:S02]  /*3be0*/  F2FP.BF16.F32.PACK_AB R131, R22, R131 ;  /* 0x000000831683723e */ /* 0x000fe400000010ff */
[----:B------:R-:W-:Y:S01]  /*3bf0*/  F2FP.BF16.F32.PACK_AB R133, R24, R133 ;  /* 0x000000851885723e */ /* 0x000fe200000010ff */
[----:B------:R-:W-:Y:S01]  /*3c00*/  @!P3 FMUL R48, R48, 0.5 ;  /* 0x3f0000003030b820 */ /* 0x000fe20000400000 */
[----:B------:R3:W5:Y:S01]  /*3c10*/  MUFU.EX2 R130, R44 ;  /* 0x0000002c00827308 */ /* 0x0007620000000800 */
[----:B--2---:R-:W-:Y:S01]  /*3c20*/  @!P5 FMUL R53, R53, R53 ;  /* 0x000000353535d220 */ /* 0x004fe20000400000 */
[----:B------:R-:W-:Y:S01]  /*3c30*/  FSETP.GEU.AND P5, PT, R65, -126, PT ;  /* 0xc2fc00004100780b */ /* 0x000fe20003fae000 */
[----:B-1----:R-:W-:Y:S01]  /*3c40*/  FADD R57, R28, R35 ;  /* 0x000000231c397221 */ /* 0x002fe20000000000 */
[----:B------:R-:W-:Y:S02]  /*3c50*/  F2FP.BF16.F32.PACK_AB R137, R137, R58 ;  /* 0x0000003a8989723e */ /* 0x000fe400000010ff */
[----:B------:R-:W-:Y:S01]  /*3c60*/  F2FP.BF16.F32.PACK_AB R139, R139, R62 ;  /* 0x0000003e8b8b723e */ /* 0x000fe200000010ff */
[----:B------:R-:W-:Y:S01]  /*3c70*/  @!P6 FMUL R64, R64, 0.5 ;  /* 0x3f0000004040e820 */ /* 0x000fe20000400000 */
[----:B------:R-:W1:Y:S01]  /*3c80*/  MUFU.EX2 R132, R48 ;  /* 0x0000003000847308 */ /* 0x000e620000000800 */
[----:B----4-:R-:W-:Y:S01]  /*3c90*/  @!P4 FMUL R136, R136, R136 ;  /* 0x000000888888c220 */ /* 0x010fe20000400000 */
[----:B------:R-:W-:Y:S01]  /*3ca0*/  FSETP.GEU.AND P4, PT, R72, -126, PT ;  /* 0xc2fc00004800780b */ /* 0x000fe20003f8e000 */
[----:B---3--:R-:W-:Y:S01]  /*3cb0*/  FADD R44, R4, R31 ;  /* 0x0000001f042c7221 */ /* 0x008fe20000000000 */
[----:B------:R-:W-:Y:S01]  /*3cc0*/  FADD R57, R42, R57 ;  /* 0x000000392a397221 */ /* 0x000fe20000000000 */
[----:B------:R-:W-:Y:S01]  /*3cd0*/  FADD R28, R25, R136 ;  /* 0x00000088191c7221 */ /* 0x000fe20000000000 */
[----:B------:R-:W-:Y:S01]  /*3ce0*/  F2FP.BF16.F32.PACK_AB R141, R141, R66 ;  /* 0x000000428d8d723e */ /* 0x000fe200000010ff */
[----:B------:R-:W-:Y:S01]  /*3cf0*/  @!P5 FMUL R65, R65, 0.5 ;  /* 0x3f0000004141d820 */ /* 0x000fe20000400000 */
[----:B------:R-:W2:Y:S01]  /*3d00*/  MUFU.EX2 R138, R61 ;  /* 0x0000003d008a7308 */ /* 0x000ea20000000800 */
[----:B-----5:R-:W-:Y:S01]  /*3d10*/  @!P1 FMUL R130, R130, R130 ;  /* 0x0000008282829220 */ /* 0x020fe20000400000 */
[----:B------:R-:W-:Y:S01]  /*3d20*/  FSETP.GEU.AND P1, PT, R56, -126, PT ;  /* 0xc2fc00003800780b */ /* 0x000fe20003f2e000 */
[----:B------:R-:W-:Y:S01]  /*3d30*/  FADD R59, R44, R59 ;  /* 0x0000003b2c3b7221 */ /* 0x000fe20000000000 */
[----:B------:R-:W-:Y:S01]  /*3d40*/  FADD R38, R38, R57 ;  /* 0x0000003926267221 */ /* 0x000fe20000000000 */
[----:B------:R-:W-:-:S02]  /*3d50*/  F2FP.BF16.F32.PACK_AB R143, R143, R70 ;  /* 0x000000468f8f723e */ /* 0x000fc400000010ff */
[----:B------:R-:W-:Y:S01]  /*3d60*/  @!P4 FMUL R72, R72, 0.5 ;  /* 0x3f0000004848c820 */ /* 0x000fe20000400000 */
[----:B------:R-:W3:Y:S01]  /*3d70*/  MUFU.EX2 R15, R64 ;  /* 0x00000040000f7308 */ /* 0x000ee20000000800 */
[----:B-1----:R-:W-:Y:S01]  /*3d80*/  @!P3 FMUL R132, R132, R132 ;  /* 0x000000848484b220 */ /* 0x002fe20000400000 */
[----:B------:R-:W-:Y:S01]  /*3d90*/  FSETP.GEU.AND P3, PT, R60, -126, PT ;  /* 0xc2fc00003c00780b */ /* 0x000fe20003f6e000 */
[----:B------:R-:W-:Y:S01]  /*3da0*/  FADD R59, R40, R59 ;  /* 0x0000003b283b7221 */ /* 0x000fe20000000000 */
[----:B------:R-:W-:Y:S02]  /*3db0*/  F2FP.BF16.F32.PACK_AB R145, R145, R74 ;  /* 0x0000004a9191723e */ /* 0x000fe400000010ff */
[----:B------:R-:W-:Y:S01]  /*3dc0*/  F2FP.BF16.F32.PACK_AB R147, R147, R78 ;  /* 0x0000004e9393723e */ /* 0x000fe200000010ff */
[----:B------:R-:W-:Y:S01]  /*3dd0*/  @!P1 FMUL R56, R56, 0.5 ;  /* 0x3f00000038389820 */ /* 0x000fe20000400000 */
[----:B------:R-:W1:Y:S01]  /*3de0*/  MUFU.EX2 R140, R65 ;  /* 0x00000041008c7308 */ /* 0x000e620000000800 */
[----:B--2---:R-:W-:Y:S01]  /*3df0*/  @!P2 FMUL R138, R138, R138 ;  /* 0x0000008a8a8aa220 */ /* 0x004fe20000400000 */
[----:B------:R-:W-:-:S05]  /*3e00*/  FSETP.GEU.AND P2, PT, R73, -126, PT ;  /* 0xc2fc00004900780b */ /* 0x000fca0003f4e000 */
[----:B------:R-:W-:Y:S01]  /*3e10*/  @!P3 FMUL R60, R60, 0.5 ;  /* 0x3f0000003c3cb820 */ /* 0x000fe20000400000 */
[----:B------:R-:W2:Y:S01]  /*3e20*/  MUFU.EX2 R11, R56 ;  /* 0x00000038000b7308 */ /* 0x000ea20000000800 */
[----:B---3--:R-:W-:Y:S01]  /*3e30*/  @!P6 FMUL R15, R15, R15 ;  /* 0x0000000f0f0fe220 */ /* 0x008fe20000400000 */
[----:B------:R-:W-:-:S03]  /*3e40*/  FSETP.GEU.AND P6, PT, R80, -126, PT ;  /* 0xc2fc00005000780b */ /* 0x000fc60003fce000 */
[----:B------:R-:W-:Y:S01]  /*3e50*/  FADD R30, R124, R15 ;  /* 0x0000000f7c1e7221 */ /* 0x000fe20000000000 */
[----:B------:R-:W-:Y:S01]  /*3e60*/  F2FP.BF16.F32.PACK_AB R124, R33, R124 ;  /* 0x0000007c217c723e */ /* 0x000fe200000010ff */
[----:B------:R-:W-:Y:S01]  /*3e70*/  @!P2 FMUL R73, R73, 0.5 ;  /* 0x3f0000004949a820 */ /* 0x000fe20000400000 */
[----:B------:R-:W3:Y:S01]  /*3e80*/  MUFU.EX2 R13, R60 ;  /* 0x0000003c000d7308 */ /* 0x000ee20000000800 */
[----:B-1----:R-:W-:Y:S01]  /*3e90*/  @!P5 FMUL R140, R140, R140 ;  /* 0x0000008c8c8cd220 */ /* 0x002fe20000400000 */
[----:B------:R-:W-:-:S03]  /*3ea0*/  FSETP.GEU.AND P5, PT, R81, -126, PT ;  /* 0xc2fc00005100780b */ /* 0x000fc60003fae000 */
[----:B------:R-:W-:Y:S01]  /*3eb0*/  FADD R31, R33, R140 ;  /* 0x0000008c211f7221 */ /* 0x000fe20000000000 */
[----:B------:R-:W-:Y:S01]  /*3ec0*/  F2FP.BF16.F32.PACK_AB R140, R140, R15 ;  /* 0x0000000f8c8c723e */ /* 0x000fe200000010ff */
[----:B------:R-:W-:Y:S01]  /*3ed0*/  @!P6 FMUL R80, R80, 0.5 ;  /* 0x3f0000005050e820 */ /* 0x000fe20000400000 */
[----:B------:R-:W1:Y:S01]  /*3ee0*/  MUFU.EX2 R19, R72 ;  /* 0x0000004800137308 */ /* 0x000e620000000800 */
[----:B--2---:R-:W-:Y:S01]  /*3ef0*/  @!P1 FMUL R11, R11, R11 ;  /* 0x0000000b0b0b9220 */ /* 0x004fe20000400000 */
[----:B------:R-:W-:-:S03]  /*3f00*/  FSETP.GEU.AND P1, PT, R68, -126, PT ;  /* 0xc2fc00004400780b */ /* 0x000fc60003f2e000 */
[----:B------:R-:W-:Y:S01]  /*3f10*/  FADD R4, R120, R11 ;  /* 0x0000000b78047221 */ /* 0x000fe20000000000 */
[----:B------:R-:W-:Y:S01]  /*3f20*/  F2FP.BF16.F32.PACK_AB R120, R25, R120 ;  /* 0x000000781978723e */ /* 0x000fe200000010ff */
[----:B------:R-:W-:Y:S01]  /*3f30*/  @!P5 FMUL R81, R81, 0.5 ;  /* 0x3f0000005151d820 */ /* 0x000fe20000400000 */
[----:B------:R-:W2:Y:S01]  /*3f40*/  MUFU.EX2 R144, R73 ;  /* 0x0000004900907308 */ /* 0x000ea20000000800 */
[----:B---3--:R-:W-:Y:S01]  /*3f50*/  @!P3 FMUL R13, R13, R13 ;  /* 0x0000000d0d0db220 */ /* 0x008fe20000400000 */
[----:B------:R-:W-:Y:S02]  /*3f60*/  FSETP.GEU.AND P3, PT, R69, -126, PT ;  /* 0xc2fc00004500780b */ /* 0x000fe40003f6e000 */
[----:B------:R-:W-:-:S03]  /*3f70*/  F2FP.BF16.F32.PACK_AB R136, R136, R11 ;  /* 0x0000000b8888723e */ /* 0x000fc600000010ff */
        /* <DEDUP_REMOVED lines=9> */
[----:B------:R-:W-:Y:S01]  /*4010*/  FSETP.GEU.AND P2, PT, R77, -126, PT ;  /* 0xc2fc00004d00780b */ /* 0x000fe20003f4e000 */
[----:B------:R-:W-:Y:S01]  /*4020*/  FADD R34, R4, R35 ;  /* 0x0000002304227221 */ /* 0x000fe20000000000 */
[----:B------:R-:W-:Y:S01]  /*4030*/  FADD R4, R122, R13 ;  /* 0x0000000d7a047221 */ /* 0x000fe20000000000 */
[----:B------:R-:W-:Y:S01]  /*4040*/  FADD R39, R41, R144 ;  /* 0x0000009029277221 */ /* 0x000fe20000000000 */
[----:B------:R-:W-:Y:S01]  /*4050*/  F2FP.BF16.F32.PACK_AB R122, R29, R122 ;  /* 0x0000007a1d7a723e */ /* 0x000fe200000010ff */
[----:B------:R-:W-:Y:S01]  /*4060*/  @!P4 FMUL R76, R76, 0.5 ;  /* 0x3f0000004c4cc820 */ /* 0x000fe20000400000 */
[----:B------:R-:W2:Y:S01]  /*4070*/  MUFU.EX2 R17, R68 ;  /* 0x0000004400117308 */ /* 0x000ea20000000800 */
[----:B---3--:R-:W-:Y:S01]  /*4080*/  @!P6 FMUL R23, R23, R23 ;  /* 0x000000171717e220 */ /* 0x008fe20000400000 */
[----:B------:R-:W-:Y:S01]  /*4090*/  FSETP.GEU.AND P6, PT, R84, -126, PT ;  /* 0xc2fc00005400780b */ /* 0x000fe20003fce000 */
[----:B------:R-:W-:Y:S01]  /*40a0*/  FADD R36, R28, R39 ;  /* 0x000000271c247221 */ /* 0x000fe20000000000 */
[----:B------:R-:W-:Y:S01]  /*40b0*/  F2FP.BF16.F32.PACK_AB R144, R144, R19 ;  /* 0x000000139090723e */ /* 0x000fe200000010ff */
[----:B------:R-:W-:Y:S01]  /*40c0*/  FADD R43, R132, R23 ;  /* 0x00000017842b7221 */ /* 0x000fe20000000000 */
[----:B------:R-:W-:Y:S01]  /*40d0*/  F2FP.BF16.F32.PACK_AB R132, R49, R132 ;  /* 0x000000843184723e */ /* 0x000fe200000010ff */
[----:B------:R-:W-:Y:S01]  /*40e0*/  @!P2 FMUL R77, R77, 0.5 ;  /* 0x3f0000004d4da820 */ /* 0x000fe20000400000 */
[----:B------:R-:W3:Y:S01]  /*40f0*/  MUFU.EX2 R142, R69 ;  /* 0x00000045008e7308 */ /* 0x000ee20000000800 */
[----:B-1----:R-:W-:Y:S01]  /*4100*/  @!P5 FMUL R148, R148, R148 ;  /* 0x000000949494d220 */ /* 0x002fe20000400000 */
[----:B------:R-:W-:Y:S01]  /*4110*/  FSETP.GEU.AND P5, PT, R5, -126, PT ;  /* 0xc2fc00000500780b */ /* 0x000fe20003fae000 */
[----:B------:R-:W-:-:S02]  /*4120*/  FADD R43, R30, R43 ;  /* 0x0000002b1e2b7221 */ /* 0x000fc40000000000 */
[----:B------:R-:W-:Y:S01]  /*4130*/  FADD R32, R49, R148 ;  /* 0x0000009431207221 */ /* 0x000fe20000000000 */
[----:B------:R-:W-:Y:S01]  /*4140*/  F2FP.BF16.F32.PACK_AB R148, R148, R23 ;  /* 0x000000179494723e */ /* 0x000fe200000010ff */
[----:B------:R-:W-:Y:S01]  /*4150*/  @!P6 FMUL R84, R84, 0.5 ;  /* 0x3f0000005454e820 */ /* 0x000fe20000400000 */
[----:B------:R-:W1:Y:S01]  /*4160*/  MUFU.EX2 R21, R76 ;  /* 0x0000004c00157308 */ /* 0x000e620000000800 */
[----:B--2---:R-:W-:Y:S01]  /*4170*/  @!P1 FMUL R17, R17, R17 ;  /* 0x0000001111119220 */ /* 0x004fe20000400000 */
[----:B------:R-:W-:Y:S01]  /*4180*/  FADD R47, R31, R32 ;  /* 0x000000201f2f7221 */ /* 0x000fe20000000000 */
[----:B------:R-:W-:Y:S02]  /*4190*/  FADD R34, R34, R43 ;  /* 0x0000002b22227221 */ /* 0x000fe40000000000 */
[----:B------:R-:W-:Y:S01]  /*41a0*/  FADD R28, R126, R17 ;  /* 0x000000117e1c7221 */ /* 0x000fe20000000000 */
[----:B------:R-:W-:Y:S01]  /*41b0*/  FADD R36, R36, R47 ;  /* 0x0000002f24247221 */ /* 0x000fe20000000000 */
[----:B------:R-:W-:Y:S01]  /*41c0*/  @!P5 FMUL R5, R5, 0.5 ;  /* 0x3f0000000505d820 */ /* 0x000fe20000400000 */
[----:B------:R-:W2:Y:S01]  /*41d0*/  MUFU.EX2 R146, R77 ;  /* 0x0000004d00927308 */ /* 0x000ea20000000800 */
[----:B---3--:R-:W-:Y:S01]  /*41e0*/  @!P3 FMUL R142, R142, R142 ;  /* 0x0000008e8e8eb220 */ /* 0x008fe20000400000 */
[----:B------:R-:W-:-:S03]  /*41f0*/  F2FP.BF16.F32.PACK_AB R126, R37, R126 ;  /* 0x0000007e257e723e */ /* 0x000fc600000010ff */
[----:B------:R-:W-:Y:S01]  /*4200*/  FADD R30, R37, R142 ;  /* 0x0000008e251e7221 */ /* 0x000fe20000000000 */
[----:B------:R-:W-:Y:S02]  /*4210*/  F2FP.BF16.F32.PACK_AB R142, R142, R17 ;  /* 0x000000118e8e723e */ /* 0x000fe400000010ff */
[----:B------:R-:W3:Y:S01]  /*4220*/  MUFU.EX2 R27, R84 ;  /* 0x00000054001b7308 */ /* 0x000ee20000000800 */
[----:B-1----:R-:W-:-:S04]  /*4230*/  @!P4 FMUL R21, R21, R21 ;  /* 0x000000151515c220 */ /* 0x002fc80000400000 */
[----:B------:R-:W-:Y:S01]  /*4240*/  FADD R31, R130, R21 ;  /* 0x00000015821f7221 */ /* 0x000fe20000000000 */
[----:B------:R-:W-:Y:S02]  /*4250*/  F2FP.BF16.F32.PACK_AB R130, R45, R130 ;  /* 0x000000822d82723e */ /* 0x000fe400000010ff */
[----:B------:R1:W4:Y:S01]  /*4260*/  MUFU.EX2 R150, R5 ;  /* 0x0000000500967308 */ /* 0x0003220000000800 */
[----:B--2---:R-:W-:Y:S01]  /*4270*/  @!P2 FMUL R146, R146, R146 ;  /* 0x000000929292a220 */ /* 0x004fe20000400000 */
[----:B------:R-:W-:-:S03]  /*4280*/  FADD R4, R4, R31 ;  /* 0x0000001f04047221 */ /* 0x000fc60000000000 */
[----:B------:R-:W-:Y:S01]  /*4290*/  FADD R32, R45, R146 ;  /* 0x000000922d207221 */ /* 0x000fe20000000000 */
[----:B------:R-:W-:Y:S01]  /*42a0*/  F2FP.BF16.F32.PACK_AB R146, R146, R21 ;  /* 0x000000159292723e */ /* 0x000fe200000010ff */
[----:B---3--:R-:W-:Y:S01]  /*42b0*/  @!P6 FMUL R27, R27, R27 ;  /* 0x0000001b1b1be220 */ /* 0x008fe20000400000 */
[----:B-1----:R-:W-:Y:S01]  /*42c0*/  FADD R5, R29, R138 ;  /* 0x0000008a1d057221 */ /* 0x002fe20000000000 */
[----:B------:R-:W-:Y:S02]  /*42d0*/  F2FP.BF16.F32.PACK_AB R138, R138, R13 ;  /* 0x0000000d8a8a723e */ /* 0x000fe400000010ff */
[----:B------:R-:W-:Y:S01]  /*42e0*/  FADD R35, R134, R27 ;  /* 0x0000001b86237221 */ /* 0x000fe20000000000 */
[----:B------:R-:W-:Y:S01]  /*42f0*/  FADD R5, R5, R32 ;  /* 0x0000002005057221 */ /* 0x000fe20000000000 */
[----:B------:R-:W-:Y:S01]  /*4300*/  F2FP.BF16.F32.PACK_AB R134, R53, R134 ;  /* 0x000000863586723e */ /* 0x000fe200000010ff */
[----:B----4-:R-:W-:Y:S01]  /*4310*/  @!P5 FMUL R150, R150, R150 ;  /* 0x000000969696d220 */ /* 0x010fe20000400000 */
[----:B------:R-:W-:-:S03]  /*4320*/  FADD R35, R28, R35 ;  /* 0x000000231c237221 */ /* 0x000fc60000000000 */
[----:B------:R-:W-:Y:S01]  /*4330*/  FADD R39, R53, R150 ;  /* 0x0000009635277221 */ /* 0x000fe20000000000 */
[----:B------:R-:W-:Y:S01]  /*4340*/  FADD R35, R4, R35 ;  /* 0x0000002304237221 */ /* 0x000fe20000000000 */
[----:B------:R-:W-:Y:S02]  /*4350*/  MOV R4, UR10 ;  /* 0x0000000a00047c02 */ /* 0x000fe40008000f00 */
[----:B------:R-:W-:Y:S01]  /*4360*/  FADD R30, R30, R39 ;  /* 0x000000271e1e7221 */ /* 0x000fe20000000000 */
[----:B------:R-:W-:Y:S01]  /*4370*/  FADD R34, R34, R35 ;  /* 0x0000002322227221 */ /* 0x000fe20000000000 */
[----:B------:R1:W-:Y:S01]  /*4380*/  SYNCS.ARRIVE.TRANS64.A1T0 RZ, [R4+UR11], RZ ;  /* 0x000000ff04ff79a7 */ /* 0x0003e2000810000b */
[----:B------:R-:W-:Y:S01]  /*4390*/  F2FP.BF16.F32.PACK_AB R150, R150, R27 ;  /* 0x0000001b9696723e */ /* 0x000fe200000010ff */
[----:B------:R-:W-:-:S04]  /*43a0*/  FADD R5, R5, R30 ;  /* 0x0000001e05057221 */ /* 0x000fc80000000000 */
[----:B------:R-:W-:Y:S01]  /*43b0*/  FADD R31, R36, R5 ;  /* 0x00000005241f7221 */ /* 0x000fe20000000000 */
[----:B------:R-:W-:-:S03]  /*43c0*/  FADD R5, R38, R59 ;  /* 0x0000003b26057221 */ /* 0x000fc60000000000 */
[----:B-1----:R-:W-:Y:S01]  /*43d0*/  FADD R4, R34, R31 ;  /* 0x0000001f22047221 */ /* 0x002fe20000000000 */
[----:B------:R-:W-:Y:S06]  /*43e0*/  @!P0 BRA `(.L_x_19) ;  /* 0x0000000000048947 */ /* 0x000fec0003800000 */
[----:B------:R-:W-:Y:S01]  /*43f0*/  BPT.TRAP 0x1 ;  /* 0x000000040000795c */ /* 0x000fe20000300000 */
.L_x_19:
[----:B------:R-:W1:Y:S01]  /*4400*/  SYNCS.PHASECHK.TRANS64.TRYWAIT P1, [UR58+0x48008], R9 ;  /* 0x04800809ff0075a7 */ /* 0x000e62000802017a */
[----:B------:R-:W-:Y:S01]  /*4410*/  ULOP3.LUT UR61, UR61, 0x4000000, URZ, 0xfc, !UPT ;  /* 0x040000003d3d7892 */ /* 0x000fe2000f8efc3f */
[----:B-1----:R-:W-:Y:S11]  /*4420*/  @!P1 BRA `(.L_x_20) ;  /* 0x000000a8001c9947 */ /* 0x002ff60003800000 */
.L_x_112:
[----:B------:R-:W-:Y:S01]  /*4430*/  UIADD3 UR4, UR61, 0xc00, URZ ;  /* 0x00000c003d047890 */ /* 0x000fe2000fffe03f */
[----:B------:R-:W-:Y:S01]  /*4440*/  WARPGROUP.ARRIVE ;  /* 0x00000000000079c5 */ /* 0x000fe20000000000 */
[----:B------:R-:W-:Y:S01]  /*4450*/  UMOV UR11, 0x40000040 ;  /* 0x40000040000b7882 */ /* 0x000fe20000000000 */
[----:B------:R-:W-:-:S04]  /*4460*/  F2FP.BF16.F32.PACK_AB R151, R10, R151 ;  /* 0x000000970a97723e */ /* 0x000fc800000010ff */
[----:B------:R-:W-:Y:S01]  /*4470*/  UMOV UR10, UR4 ;  /* 0x00000004000a7c82 */ /* 0x000fe20008000000 */
[----:B------:R-:W-:Y:S01]  /*4480*/  UIADD3 UR4, UR61, 0xc80, URZ ;  /* 0x00000c803d047890 */ /* 0x000fe2000fffe03f */
[----:B------:R-:W-:Y:S01]  /*4490*/  HGMMA.64x192x16.F32.BF16 R24, R120, gdesc[UR8].tnspB, RZ, !UPT, gsb0 ;  /* 0x42e0000878187df0 */ /* 0x000fe2000c0018ff */
[----:B------:R-:W-:-:S05]  /*44a0*/  UMOV UR11, 0x40000040 ;  /* 0x40000040000b7882 */ /* 0x000fca0000000000 */
[----:B------:R-:W-:Y:S01]  /*44b0*/  UMOV UR10, UR4 ;  /* 0x00000004000a7c82 */ /* 0x000fe20008000000 */
[----:B------:R-:W-:Y:S01]  /*44c0*/  UIADD3 UR4, UR61, 0xd00, URZ ;  /* 0x00000d003d047890 */ /* 0x000fe2000fffe03f */
[----:B------:R-:W-:Y:S02]  /*44d0*/  WARPGROUP.DEPBAR.LE gsb0, 0x0 ;  /* 0x00008000000079c5 */ /* 0x000fe40000010000 */
[----:B------:R-:W-:-:S10]  /*44e0*/  WARPGROUP.ARRIVE ;  /* 0x00000000000079c5 */ /* 0x000fd40000000000 */
[----:B------:R-:W-:Y:S01]  /*44f0*/  HGMMA.64x192x16.F32.BF16 R24, R124, gdesc[UR8].tnspB, R24, gsb0 ;  /* 0x42e000087c187df0 */ /* 0x000fe20008001818 */
[----:B------:R-:W-:Y:S01]  /*4500*/  UMOV UR10, UR4 ;  /* 0x00000004000a7c82 */ /* 0x000fe20008000000 */
[----:B------:R-:W-:Y:S01]  /*4510*/  UMOV UR11, 0x40000040 ;  /* 0x40000040000b7882 */ /* 0x000fe20000000000 */
[----:B------:R-:W-:Y:S01]  /*4520*/  UIADD3 UR4, UR61, 0xd80, URZ ;  /* 0x00000d803d047890 */ /* 0x000fe2000fffe03f */
[----:B------:R-:W-:Y:S02]  /*4530*/  WARPGROUP.DEPBAR.LE gsb0, 0x0 ;  /* 0x00008000000079c5 */ /* 0x000fe40000010000 */
[----:B------:R-:W-:-:S14]  /*4540*/  WARPGROUP.ARRIVE ;  /* 0x00000000000079c5 */ /* 0x000fdc0000000000 */
        /* <DEDUP_REMOVED lines=27> */
[----:B------:R-:W-:Y:S02]  /*4700*/  WARPGROUP.DEPBAR.LE gsb0, 0x0 ;  /* 0x00008000000079c5 */ /* 0x000fe40000010000 */
[----:B------:R-:W-:-:S15]  /*4710*/  WARPGROUP.ARRIVE ;  /* 0x00000000000079c5 */ /* 0x000fde0000000000 */
[----:B------:R-:W-:Y:S03]  /*4720*/  HGMMA.64x192x16.F32.BF16 R24, R148, gdesc[UR8].tnspB, R24, gsb0 ;  /* 0x42e0000894187df0 */ /* 0x000fe60008001818 */
[----:B------:R-:W-:Y:S02]  /*4730*/  WARPGROUP.DEPBAR.LE gsb0, 0x0 ;  /* 0x00008000000079c5 */ /* 0x000fe40000010000 */
[----:B------:R-:W-:Y:S05]  /*4740*/  @!P0 BRA `(.L_x_21) ;  /* 0x0000000000048947 */ /* 0x000fea0003800000 */
[----:B------:R-:W-:Y:S01]  /*4750*/  BPT.TRAP 0x1 ;  /* 0x000000040000795c */ /* 0x000fe20000300000 */
.L_x_21:
[----:B------:R-:W-:Y:S02]  /*4760*/  UISETP.GT.U32.AND UP0, UPT, UR14, 0x1, UPT ;  /* 0x000000010e00788c */ /* 0x000fe4000bf04070 */
[----:B------:R-:W-:Y:S01]  /*4770*/  UIADD3 UR4, UR58, 0x48028, URZ ;  /* 0x000480283a047890 */ /* 0x000fe2000fffe03f */
[----:B------:R-:W-:-:S03]  /*4780*/  UMOV UR57, URZ ;  /* 0x0000003f00397c82 */ /* 0x000fc60008000000 */
[----:B------:R-:W-:Y:S01]  /*4790*/  PLOP3.LUT P1, PT, PT, PT, UP0, 0x80, 0x0 ;  /* 0x000000000000781c */ /* 0x000fe20003f2f008 */
[----:B------:R-:W-:-:S09]  /*47a0*/  UPRMT UR4, URZ, 0x654, UR4 ;  /* 0x000006543f047896 */ /* 0x000fd20008000004 */
[----:B------:R-:W-:Y:S03]  /*47b0*/  SYNCS.ARRIVE.TRANS64.RED.A1T0 RZ, [UR4], RZ ;  /* 0x000000ffffff79a7 */ /* 0x000fe60008100404 */
[----:B------:R-:W-:Y:S05]  /*47c0*/  @P1 BRA `(.L_x_22) ;  /* 0x0000000000041947 */ /* 0x000fea0003800000 */
[----:B------:R-:W-:Y:S01]  /*47d0*/  BPT.TRAP 0x1 ;  /* 0x000000040000795c */ /* 0x000fe20000300000 */
.L_x_22:
[----:B------:R-:W-:Y:S01]  /*47e0*/  UISETP.GE.AND UP0, UPT, UR6, 0x101, UPT ;  /* 0x000001010600788c */ /* 0x000fe2000bf06270 */
[----:B------:R-:W-:Y:S01]  /*47f0*/  IADD3 R6, R6, 0x80, RZ ;  /* 0x0000008006067810 */ /* 0x000fe20007ffe0ff */
[----:B------:R-:W-:Y:S01]  /*4800*/  UIADD3 UR4, UR6, 0x7f, URZ ;  /* 0x0000007f06047890 */ /* 0x000fe2000fffe03f */
[----:B------:R-:W-:Y:S02]  /*4810*/  UMOV UR56, 0x1 ;  /* 0x0000000100387882 */ /* 0x000fe40000000000 */
[----:B------:R-:W-:Y:S01]  /*4820*/  UMOV UR6, 0x2 ;  /* 0x0000000200067882 */ /* 0x000fe20000000000 */
[----:B------:R-:W-:Y:S01]  /*4830*/  PLOP3.LUT P2, PT, PT, PT, UP0, 0x80, 0x0 ;  /* 0x000000000000781c */ /* 0x000fe20003f4f008 */
[----:B------:R-:W-:-:S04]  /*4840*/  USHF.R.S32.HI UR5, URZ, 0x1f, UR4 ;  /* 0x0000001f3f057899 */ /* 0x000fc80008011404 */
[----:B------:R-:W-:-:S04]  /*4850*/  ULEA.HI UR5, UR5, UR4, URZ, 0x7 ;  /* 0x0000000405057291 */ /* 0x000fc8000f8f383f */
[----:B------:R-:W-:-:S04]  /*4860*/  ULEA.HI.SX32 UR59, UR5, 0xffffffff, 0x19 ;  /* 0xffffffff053b7891 */ /* 0x000fc8000f8fca3f */
[----:B------:R-:W-:Y:S08]  /*4870*/  @!P2 BRA `(.L_x_23) ;  /* 0x000000300000a947 */ /* 0x000ff00003800000 */
[----:B-1----:R-:W-:Y:S01]  /*4880*/  MOV R9, R7 ;  /* 0x0000000700097202 */ /* 0x002fe20000000f00 */
[----:B------:R-:W-:Y:S01]  /*4890*/  UMOV UR57, URZ ;  /* 0x0000003f00397c82 */ /* 0x000fe20008000000 */
[----:B------:R-:W-:Y:S01]  /*48a0*/  MOV R11, R8 ;  /* 0x00000008000b7202 */ /* 0x000fe20000000f00 */
[----:B------:R-:W-:Y:S01]  /*48b0*/  UMOV UR6, 0x2 ;  /* 0x0000000200067882 */ /* 0x000fe20000000000 */
[----:B------:R-:W-:Y:S01]  /*48c0*/  UMOV UR56, 0x1 ;  /* 0x0000000100387882 */ /* 0x000fe20000000000 */
[----:B------:R-:W-:-:S05]  /*48d0*/  ULDC UR4, c[0x0][0x604] ;  /* 0x0001810000047ab9 */ /* 0x000fca0000000800 */
.L_x_34:
[----:B------:R-:W-:-:S13]  /*48e0*/  PLOP3.LUT P3, PT, PT, PT, UP1, 0x80, 0x0 ;  /* 0x000000000000781c */ /* 0x000fda0003f6f018 */
[----:B-1----:R-:W-:Y:S05]  /*48f0*/  @!P3 BRA `(.L_x_24) ;  /* 0x000000000004b947 */ /* 0x002fea0003800000 */
[----:B------:R-:W-:Y:S01]  /*4900*/  BPT.TRAP 0x1 ;  /* 0x000000040000795c */ /* 0x000fe20000300000 */
.L_x_24:
[----:B------:R-:W-:Y:S01]  /*4910*/  ULEA UR5, UR6, UR58, 0x3 ;  /* 0x0000003a06057291 */ /* 0x000fe2000f8e183f */
[----:B------:R-:W-:-:S04]  /*4920*/  MOV R7, UR57 ;  /* 0x0000003900077c02 */ /* 0x000fc80008000f00 */
[----:B------:R-:W-:-:S04]  /*4930*/  SHF.L.U32 R7, R7, 0x1f, RZ ;  /* 0x0000001f07077819 */ /* 0x000fc800000006ff */
[----:B------:R-:W1:Y:S02]  /*4940*/  SYNCS.PHASECHK.TRANS64.TRYWAIT P2, [UR5+0x48000], R7 ;  /* 0x04800007ff0075a7 */ /* 0x000e640008040145 */
[----:B-1----:R-:W-:Y:S05]  /*4950*/  @!P2 BRA `(.L_x_25) ;  /* 0x000000a000e8a947 */ /* 0x002fea0003800000 */
.L_x_113:
[----:B------:R-:W-:Y:S01]  /*4960*/  UIMAD UR54, UR6, 0xc00, UR60 ;  /* 0x00000c00063678a4 */ /* 0x000fe2000f8e023c */
[----:B------:R-:W-:Y:S01]  /*4970*/  WARPGROUP.ARRIVE ;  /* 0x00000000000079c5 */ /* 0x000fe20000000000 */
[----:B------:R-:W-:Y:S01]  /*4980*/  UMOV UR55, 0x40000040 ;  /* 0x4000004000377882 */ /* 0x000fe20000000000 */
[----:B------:R-:W-:Y:S01]  /*4990*/  UMOV UR11, 0x40000040 ;  /* 0x40000040000b7882 */ /* 0x000fe20000000000 */
[----:B------:R-:W-:Y:S02]  /*49a0*/  UIADD3 UR10, UR54, 0x2, URZ ;  /* 0x00000002360a7890 */ /* 0x000fe4000fffe03f */
[----:B------:R-:W-:Y:S01]  /*49b0*/  UIADD3 UR14, UR54, 0x4, URZ ;  /* 0x00000004360e7890 */ /* 0x000fe2000fffe03f */
[----:B------:R-:W-:Y:S02]  /*49c0*/  UMOV UR15, 0x40000040 ;  /* 0x40000040000f7882 */ /* 0x000fe40000000000 */
[----:B------:R-:W-:Y:S01]  /*49d0*/  HGMMA.64x128x16.F32.BF16 R120, gdesc[UR52], RZ, !UPT, gsb0 ;  /* 0x01e00000347879f0 */ /* 0x000fe2000c0018ff */
        /* <DEDUP_REMOVED lines=18> */
[----:B------:R-:W-:-:S04]  /*4b00*/  UIADD3 UR5, UR6, 0x1, URZ ;  /* 0x0000000106057890 */ /* 0x000fc8000fffe03f */
[----:B------:R-:W-:-:S04]  /*4b10*/  UISETP.NE.AND UP0, UPT, UR5, 0x5, UPT ;  /* 0x000000050500788c */ /* 0x000fc8000bf05270 */
[----:B------:R-:W-:Y:S02]  /*4b20*/  USEL UR6, URZ, 0x1, UP0 ;  /* 0x000000013f067887 */ /* 0x000fe40008000000 */
[----:B------:R-:W-:Y:S02]  /*4b30*/  USEL UR5, UR5, URZ, UP0 ;  /* 0x0000003f05057287 */ /* 0x000fe40008000000 */
[----:B------:R-:W-:Y:S01]  /*4b40*/  ULOP3.LUT UR57, UR57, UR6, URZ, 0x3c, !UPT ;  /* 0x0000000639397292 */ /* 0x000fe2000f8e3c3f */
[----:B------:R-:W-:Y:S02]  /*4b50*/  WARPGROUP.DEPBAR.LE gsb0, 0x0 ;  /* 0x00008000000079c5 */ /* 0x000fe40000010000 */
[----:B------:R-:W-:-:S06]  /*4b60*/  WARPGROUP.ARRIVE ;  /* 0x00000000000079c5 */ /* 0x000fcc0000000000 */
[----:B------:R-:W-:Y:S03]  /*4b70*/  HGMMA.64x128x16.F32.BF16 R120, gdesc[UR8], R120, gsb0 ;  /* 0x01e00000087879f0 */ /* 0x000fe60008001878 */
[----:B------:R-:W-:Y:S02]  /*4b80*/  WARPGROUP.DEPBAR.LE gsb0, 0x0 ;  /* 0x00008000000079c5 */ /* 0x000fe40000010000 */
[----:B------:R-:W-:-:S07]  /*4b90*/  WARPGROUP.ARRIVE ;  /* 0x00000000000079c5 */ /* 0x000fce0000000000 */
        /* <DEDUP_REMOVED lines=29> */
[----:B------:R-:W-:Y:S05]  /*4d70*/  @!P3 BRA `(.L_x_26) ;  /* 0x000000000004b947 */ /* 0x000fea0003800000 */
[----:B------:R-:W-:Y:S01]  /*4d80*/  BPT.TRAP 0x1 ;  /* 0x000000040000795c */ /* 0x000fe20000300000 */
.L_x_26:
[----:B-1----:R-:W-:Y:S01]  /*4d90*/  FMNMX R8, R120, R9, !PT ;  /* 0x0000000978087209 */ /* 0x002fe20007800000 */
[----:B------:R-:W-:Y:S01]  /*4da0*/  ULEA UR6, UR5, UR58, 0x3 ;  /* 0x0000003a05067291 */ /* 0x000fe2000f8e183f */
[----:B------:R-:W-:Y:S02]  /*4db0*/  FMNMX R14, R122, R11, !PT ;  /* 0x0000000b7a0e7209 */ /* 0x000fe40007800000 */
[----:B------:R-:W-:Y:S02]  /*4dc0*/  FMNMX R7, R121, R8, !PT ;  /* 0x0000000879077209 */ /* 0x000fe40007800000 */
[----:B------:R-:W-:Y:S02]  /*4dd0*/  FMNMX R13, R123, R14, !PT ;  /* 0x0000000e7b0d7209 */ /* 0x000fe40007800000 */
[----:B------:R-:W-:Y:S02]  /*4de0*/  FMNMX R8, R124, R7, !PT ;  /* 0x000000077c087209 */ /* 0x000fe40007800000 */
[----:B------:R-:W-:-:S02]  /*4df0*/  FMNMX R14, R126, R13, !PT ;  /* 0x0000000d7e0e7209 */ /* 0x000fc40007800000 */
[----:B------:R-:W-:Y:S02]  /*4e00*/  FMNMX R7, R125, R8, !PT ;  /* 0x000000087d077209 */ /* 0x000fe40007800000 */
[----:B------:R-:W-:Y:S02]  /*4e10*/  FMNMX R15, R127, R14, !PT ;  /* 0x0000000e7f0f7209 */ /* 0x000fe40007800000 */
[----:B------:R-:W-:-:S04]  /*4e20*/  FMNMX R8, R128, R7, !PT ;  /* 0x0000000780087209 */ /* 0x000fc80007800000 */
        /* <DEDUP_REMOVED lines=26> */
[----:B------:R-:W-:-:S05]  /*4fd0*/  FMNMX R8, R181, R8, !PT ;  /* 0x00000008b5087209 */ /* 0x000fca0007800000 */
[----:B------:R-:W1:Y:S02]  /*4fe0*/  SHFL.BFLY PT, R7, R8, 0x1, 0x1f ;  /* 0x0c201f0008077f89 */ /* 0x000e6400000e0000 */
[----:B-1----:R-:W-:Y:S02]  /*4ff0*/  FMNMX R12, R8, R7, !PT ;  /* 0x00000007080c7209 */ /* 0x002fe40007800000 */
[----:B------:R-:W-:-:S03]  /*5000*/  FMNMX R8, R130, R15, !PT ;  /* 0x0000000f82087209 */ /* 0x000fc60007800000 */
[----:B------:R-:W1:Y:S01]  /*5010*/  SHFL.BFLY PT, R7, R12, 0x2, 0x1f ;  /* 0x0c401f000c077f89 */ /* 0x000e6200000e0000 */
[----:B------:R-:W-:-:S04]  /*5020*/  FMNMX R17, R131, R8, !PT ;  /* 0x0000000883117209 */ /* 0x000fc80007800000 */
[----:B------:R-:W-:-:S04]  /*5030*/  FMNMX R8, R134, R17, !PT ;  /* 0x0000001186087209 */ /* 0x000fc80007800000 */
[----:B------:R-:W-:-:S04]  /*5040*/  FMNMX R17, R135, R8, !PT ;  /* 0x0000000887117209 */ /* 0x000fc80007800000 */
[----:B------:R-:W-:-:S04]  /*5050*/  FMNMX R8, R138, R17, !PT ;  /* 0x000000118a087209 */ /* 0x000fc80007800000 */
[----:B------:R-:W-:-:S04]  /*5060*/  FMNMX R19, R139, R8, !PT ;  /* 0x000000088b137209 */ /* 0x000fc80007800000 */
[----:B------:R-:W-:Y:S02]  /*5070*/  FMNMX R8, R142, R19, !PT ;  /* 0x000000138e087209 */ /* 0x000fe40007800000 */
[----:B-1----:R-:W-:Y:S02]  /*5080*/  FMNMX R7, R12, R7, !PT ;  /* 0x000000070c077209 */ /* 0x002fe40007800000 */
[----:B------:R-:W-:Y:S02]  /*5090*/  FMNMX R21, R143, R8, !PT ;  /* 0x000000088f157209 */ /* 0x000fe40007800000 */
[C---:B------:R-:W-:Y:S02]  /*50a0*/  FSETP.NEU.AND P2, PT, R7.reuse, -INF , PT ;  /* 0xff8000000700780b */ /* 0x040fe40003f4d000 */
[----:B------:R-:W-:Y:S02]  /*50b0*/  FMNMX R8, R146, R21, !PT ;  /* 0x0000001592087209 */ /* 0x000fe40007800000 */
[----:B------:R-:W-:-:S02]  /*50c0*/  FSEL R10, R7, RZ, P2 ;  /* 0x000000ff070a7208 */ /* 0x000fc40001000000 */
[----:B------:R-:W-:-:S03]  /*50d0*/  FMNMX R21, R147, R8, !PT ;  /* 0x0000000893157209 */ /* 0x000fc60007800000 */
[----:B------:R-:W-:Y:S01]  /*50e0*/  FMUL R184, R10, UR4 ;  /* 0x000000040ab87c20 */ /* 0x000fe20008400000 */
[----:B------:R-:W-:-:S03]  /*50f0*/  FMNMX R8, R150, R21, !PT ;  /* 0x0000001596087209 */ /* 0x000fc60007800000 */
[--C-:B------:R-:W-:Y:S01]  /*5100*/  FFMA R120, R120, UR4, -R184.reuse ;  /* 0x0000000478787c23 */ /* 0x100fe200080008b8 */
[--C-:B------:R-:W-:Y:S01]  /*5110*/  FFMA R13, R121, UR4, -R184.reuse ;  /* 0x00000004790d7c23 */ /* 0x100fe200080008b8 */
[--C-:B------:R-:W-:Y:S01]  /*5120*/  FFMA R12, R124, UR4, -R184.reuse ;  /* 0x000000047c0c7c23 */ /* 0x100fe200080008b8 */
[--C-:B------:R-:W-:Y:S01]  /*5130*/  FFMA R124, R128, UR4, -R184.reuse ;  /* 0x00000004807c7c23 */ /* 0x100fe200080008b8 */
[--C-:B------:R-:W-:Y:S01]  /*5140*/  FFMA R15, R125, UR4, -R184.reuse ;  /* 0x000000047d0f7c23 */ /* 0x100fe200080008b8 */
[----:B------:R-:W-:Y:S01]  /*5150*/  FSETP.GEU.AND P6, PT, R120, -126, PT ;  /* 0xc2fc00007800780b */ /* 0x000fe20003fce000 */
        /* <DEDUP_REMOVED lines=9> */
[----:B------:R-:W-:Y:S01]  /*51f0*/  FMNMX R23, R151, R8, !PT ;  /* 0x0000000897177209 */ /* 0x000fe20007800000 */
[--C-:B------:R-:W-:Y:S01]  /*5200*/  FFMA R16, R140, UR4, -R184.reuse ;  /* 0x000000048c107c23 */ /* 0x100fe200080008b8 */
[--C-:B------:R-:W-:Y:S01]  /*5210*/  FFMA R18, R148, UR4, -R184.reuse ;  /* 0x0000000494127c23 */ /* 0x100fe200080008b8 */
[----:B------:R-:W-:Y:S01]  /*5220*/  @!P6 FMUL R120, R120, 0.5 ;  /* 0x3f0000007878e820 */ /* 0x000fe20000400000 */
[----:B------:R-:W-:Y:S01]  /*5230*/  FMNMX R8, R154, R23, !PT ;  /* 0x000000179a087209 */ /* 0x000fe20007800000 */
[----:B------:R-:W-:Y:S01]  /*5240*/  @!P5 FMUL R13, R13, 0.5 ;  /* 0x3f0000000d0dd820 */ /* 0x000fe20000400000 */
[--C-:B------:R-:W-:Y:S01]  /*5250*/  FFMA R23, R141, UR4, -R184.reuse ;  /* 0x000000048d177c23 */ /* 0x100fe200080008b8 */
[----:B------:R-:W-:Y:S01]  /*5260*/  @!P3 FMUL R124, R124, 0.5 ;  /* 0x3f0000007c7cb820 */ /* 0x000fe20000400000 */
[--C-:B------:R-:W-:Y:S01]  /*5270*/  FFMA R133, R145, UR4, -R184.reuse ;  /* 0x0000000491857c23 */ /* 0x100fe200080008b8 */
[----:B------:R-:W1:Y:S01]  /*5280*/  MUFU.EX2 R120, R120 ;  /* 0x0000007800787308 */ /* 0x000e620000000800 */
[----:B------:R-:W-:Y:S01]  /*5290*/  @!P2 FMUL R15, R15, 0.5 ;  /* 0x3f0000000f0fa820 */ /* 0x000fe20000400000 */
[----:B------:R-:W-:Y:S01]  /*52a0*/  @!P4 FMUL R12, R12, 0.5 ;  /* 0x3f0000000c0cc820 */ /* 0x000fe20000400000 */
[--C-:B------:R-:W-:Y:S01]  /*52b0*/  FFMA R132, R144, UR4, -R184.reuse ;  /* 0x0000000490847c23 */ /* 0x100fe200080008b8 */
[----:B------:R-:W-:Y:S01]  /*52c0*/  FMNMX R121, R155, R8, !PT ;  /* 0x000000089b797209 */ /* 0x000fe20007800000 */
[--C-:B------:R-:W-:Y:S01]  /*52d0*/  FFMA R137, R149, UR4, -R184.reuse ;  /* 0x0000000495897c23 */ /* 0x100fe200080008b8 */
[--C-:B------:R-:W-:Y:S01]  /*52e0*/  FFMA R141, R152, UR4, -R184.reuse ;  /* 0x00000004988d7c23 */ /* 0x100fe200080008b8 */
[--C-:B------:R-:W-:Y:S01]  /*52f0*/  FFMA R20, R157, UR4, -R184.reuse ;  /* 0x000000049d147c23 */ /* 0x100fe200080008b8 */
[----:B------:R-:W2:Y:S01]  /*5300*/  MUFU.EX2 R13, R13 ;  /* 0x0000000d000d7308 */ /* 0x000ea20000000800 */
[----:B------:R-:W-:Y:S01]  /*5310*/  FMNMX R8, R158, R121, !PT ;  /* 0x000000799e087209 */ /* 0x000fe20007800000 */
[--C-:B------:R-:W-:Y:S01]  /*5320*/  FFMA R145, R156, UR4, -R184.reuse ;  /* 0x000000049c917c23 */ /* 0x100fe200080008b8 */
[--C-:B------:R-:W-:Y:S01]  /*5330*/  FFMA R136, R153, UR4, -R184.reuse ;  /* 0x0000000499887c23 */ /* 0x100fe200080008b8 */
[--C-:B------:R-:W-:Y:S01]  /*5340*/  FFMA R149, R160, UR4, -R184.reuse ;  /* 0x00000004a0957c23 */ /* 0x100fe200080008b8 */
[----:B------:R-:W-:Y:S01]  /*5350*/  FMNMX R121, R159, R8, !PT ;  /* 0x000000089f797209 */ /* 0x000fe20007800000 */
[--C-:B------:R-:W-:Y:S01]  /*5360*/  FFMA R140, R161, UR4, -R184.reuse ;  /* 0x00000004a18c7c23 */ /* 0x100fe200080008b8 */
[--C-:B------:R-:W-:Y:S01]  /*5370*/  FFMA R157, R168, UR4, -R184.reuse ;  /* 0x00000004a89d7c23 */ /* 0x100fe200080008b8 */
[----:B------:R-:W3:Y:S01]  /*5380*/  MUFU.EX2 R124, R124 ;  /* 0x0000007c007c7308 */ /* 0x000ee20000000800 */
[----:B-1----:R-:W-:Y:S01]  /*5390*/  @!P6 FMUL R120, R120, R120 ;  /* 0x000000787878e220 */ /* 0x002fe20000400000 */
[----:B------:R-:W-:Y:S01]  /*53a0*/  FSETP.GEU.AND P6, PT, R17, -126, PT ;  /* 0xc2fc00001100780b */ /* 0x000fe20003fce000 */
[--C-:B------:R-:W-:Y:S01]  /*53b0*/  FFMA R22, R165, UR4, -R184.reuse ;  /* 0x00000004a5167c23 */ /* 0x100fe200080008b8 */
[----:B------:R-:W-:Y:S01]  /*53c0*/  FMNMX R8, R162, R121, !PT ;  /* 0x00000079a2087209 */ /* 0x000fe20007800000 */
[--C-:B------:R-:W-:Y:S01]  /*53d0*/  FFMA R153, R164, UR4, -R184.reuse ;  /* 0x00000004a4997c23 */ /* 0x100fe200080008b8 */
[--C-:B------:R-:W-:Y:S01]  /*53e0*/  FFMA R144, R169, UR4, -R184.reuse ;  /* 0x00000004a9907c23 */ /* 0x100fe200080008b8 */
[--C-:B------:R-:W-:Y:S01]  /*53f0*/  FFMA R161, R172, UR4, -R184.reuse ;  /* 0x00000004aca17c23 */ /* 0x100fe200080008b8 */
[----:B------:R-:W1:Y:S01]  /*5400*/  MUFU.EX2 R15, R15 ;  /* 0x0000000f000f7308 */ /* 0x000e620000000800 */
[----:B--2---:R-:W-:Y:S01]  /*5410*/  @!P5 FMUL R13, R13, R13 ;  /* 0x0000000d0d0dd220 */ /* 0x004fe20000400000 */
[----:B------:R-:W-:Y:S01]  /*5420*/  FSETP.GEU.AND P5, PT, R14, -126, PT ;  /* 0xc2fc00000e00780b */ /* 0x000fe20003fae000 */
[--C-:B------:R-:W-:Y:S01]  /*5430*/  FFMA R152, R177, UR4, -R184.reuse ;  /* 0x00000004b1987c23 */ /* 0x100fe200080008b8 */
[----:B------:R-:W-:Y:S01]  /*5440*/  FMNMX R121, R163, R8, !PT ;  /* 0x00000008a3797209 */ /* 0x000fe20007800000 */
[--C-:B------:R-:W-:Y:S01]  /*5450*/  FFMA R165, R176, UR4, -R184.reuse ;  /* 0x00000004b0a57c23 */ /* 0x100fe200080008b8 */
[--C-:B------:R-:W-:Y:S01]  /*5460*/  FFMA R148, R173, UR4, -R184.reuse ;  /* 0x00000004ad947c23 */ /* 0x100fe200080008b8 */
[----:B------:R-:W-:Y:S01]  /*5470*/  @!P6 FMUL R17, R17, 0.5 ;  /* 0x3f0000001111e820 */ /* 0x000fe20000400000 */
[----:B------:R-:W2:Y:S01]  /*5480*/  MUFU.EX2 R12, R12 ;  /* 0x0000000c000c7308 */ /* 0x000ea20000000800 */
[----:B---3--:R-:W-:Y:S01]  /*5490*/  @!P3 FMUL R124, R124, R124 ;  /* 0x0000007c7c7cb220 */ /* 0x008fe20000400000 */
[----:B------:R-:W-:Y:S01]  /*54a0*/  FSETP.GEU.AND P3, PT, R21, -126, PT ;  /* 0xc2fc00001500780b */ /* 0x000fe20003f6e000 */
[--C-:B------:R-:W-:Y:S01]  /*54b0*/  FFMA R156, R181, UR4, -R184.reuse ;  /* 0x00000004b59c7c23 */ /* 0x100fe200080008b8 */
[----:B------:R-:W-:Y:S01]  /*54c0*/  FMNMX R8, R166, R121, !PT ;  /* 0x00000079a6087209 */ /* 0x000fe20007800000 */
[----:B------:R-:W-:-:S02]  /*54d0*/  FFMA R169, R180, UR4, -R184 ;  /* 0x00000004b4a97c23 */ /* 0x000fc400080008b8 */
[----:B------:R-:W-:Y:S01]  /*54e0*/  @!P5 FMUL R14, R14, 0.5 ;  /* 0x3f0000000e0ed820 */ /* 0x000fe20000400000 */
[----:B------:R-:W3:Y:S01]  /*54f0*/  MUFU.EX2 R17, R17 ;  /* 0x0000001100117308 */ /* 0x000ee20000000800 */
[----:B-1----:R-:W-:Y:S01]  /*5500*/  @!P2 FMUL R15, R15, R15 ;  /* 0x0000000f0f0fa220 */ /* 0x002fe20000400000 */
[----:B------:R-:W-:Y:S02]  /*5510*/  FSETP.GEU.AND P2, PT, R128, -126, PT ;  /* 0xc2fc00008000780b */ /* 0x000fe40003f4e000 */
[----:B------:R-:W-:-:S03]  /*5520*/  FMNMX R121, R167, R8, !PT ;  /* 0x00000008a7797209 */ /* 0x000fc60007800000 */
[----:B------:R-:W-:Y:S01]  /*5530*/  @!P3 FMUL R21, R21, 0.5 ;  /* 0x3f0000001515b820 */ /* 0x000fe20000400000 */
[----:B------:R-:W1:Y:S01]  /*5540*/  MUFU.EX2 R14, R14 ;  /* 0x0000000e000e7308 */ /* 0x000e620000000800 */
[----:B--2---:R-:W-:Y:S01]  /*5550*/  @!P4 FMUL R12, R12, R12 ;  /* 0x0000000c0c0cc220 */ /* 0x004fe20000400000 */
[----:B------:R-:W-:Y:S02]  /*5560*/  FSETP.GEU.AND P4, PT, R19, -126, PT ;  /* 0xc2fc00001300780b */ /* 0x000fe40003f8e000 */
[----:B------:R-:W-:-:S03]  /*5570*/  FMNMX R8, R170, R121, !PT ;  /* 0x00000079aa087209 */ /* 0x000fc60007800000 */
[----:B------:R-:W-:Y:S01]  /*5580*/  @!P2 FMUL R128, R128, 0.5 ;  /* 0x3f0000008080a820 */ /* 0x000fe20000400000 */
[----:B------:R-:W2:Y:S01]  /*5590*/  MUFU.EX2 R21, R21 ;  /* 0x0000001500157308 */ /* 0x000ea20000000800 */
[----:B---3--:R-:W-:Y:S01]  /*55a0*/  @!P6 FMUL R17, R17, R17 ;  /* 0x000000111111e220 */ /* 0x008fe20000400000 */
[----:B------:R-:W-:Y:S02]  /*55b0*/  FSETP.GEU.AND P6, PT, R16, -126, PT ;  /* 0xc2fc00001000780b */ /* 0x000fe40003fce000 */
[----:B------:R-:W-:-:S03]  /*55c0*/  FMNMX R121, R171, R8, !PT ;  /* 0x00000008ab797209 */ /* 0x000fc60007800000 */
        /* <DEDUP_REMOVED lines=33> */
[----:B------:R-:W-:Y:S01]  /*57e0*/  FSETP.GEU.AND P3, PT, R20, -126, PT ;  /* 0xc2fc00001400780b */ /* 0x000fe20003f6e000 */
[----:B------:R-:W1:Y:S04]  /*57f0*/  SHFL.BFLY PT, R121, R8, 0x1, 0x1f ;  /* 0x0c201f0008797f89 */ /* 0x000e6800000e0000 */
[----:B------:R-:W-:Y:S01]  /*5800*/  @!P5 FMUL R141, R141, 0.5 ;  /* 0x3f0000008d8dd820 */ /* 0x000fe20000400000 */
[----:B------:R-:W4:Y:S01]  /*5810*/  MUFU.EX2 R137, R137 ;  /* 0x0000008900897308 */ /* 0x000f220000000800 */
[----:B--2---:R-:W-:Y:S01]  /*5820*/  @!P2 FMUL R133, R133, R133 ;  /* 0x000000858585a220 */ /* 0x004fe20000400000 */
[----:B------:R-:W-:-:S05]  /*5830*/  FSETP.GEU.AND P2, PT, R145, -126, PT ;  /* 0xc2fc00009100780b */ /* 0x000fca0003f4e000 */
[----:B------:R-:W-:Y:S01]  /*5840*/  @!P3 FMUL R20, R20, 0.5 ;  /* 0x3f0000001414b820 */ /* 0x000fe20000400000 */
[----:B------:R-:W2:Y:S01]  /*5850*/  MUFU.EX2 R141, R141 ;  /* 0x0000008d008d7308 */ /* 0x000ea20000000800 */
[----:B---3--:R-:W-:Y:S01]  /*5860*/  @!P4 FMUL R132, R132, R132 ;  /* 0x000000848484c220 */ /* 0x008fe20000400000 */
[----:B------:R-:W-:-:S05]  /*5870*/  FSETP.GEU.AND P4, PT, R136, -126, PT ;  /* 0xc2fc00008800780b */ /* 0x000fca0003f8e000 */
[----:B------:R-:W-:Y:S01]  /*5880*/  @!P2 FMUL R145, R145, 0.5 ;  /* 0x3f0000009191a820 */ /* 0x000fe20000400000 */
[----:B------:R-:W3:Y:S01]  /*5890*/  MUFU.EX2 R20, R20 ;  /* 0x0000001400147308 */ /* 0x000ee20000000800 */
[----:B----4-:R-:W-:Y:S01]  /*58a0*/  @!P6 FMUL R137, R137, R137 ;  /* 0x000000898989e220 */ /* 0x010fe20000400000 */
[----:B------:R-:W-:Y:S02]  /*58b0*/  FSETP.GEU.AND P6, PT, R149, -126, PT ;  /* 0xc2fc00009500780b */ /* 0x000fe40003fce000 */
[----:B-1----:R-:W-:-:S03]  /*58c0*/  FMNMX R8, R8, R121, !PT ;  /* 0x0000007908087209 */ /* 0x002fc60007800000 */
[----:B------:R-:W-:Y:S01]  /*58d0*/  @!P4 FMUL R136, R136, 0.5 ;  /* 0x3f0000008888c820 */ /* 0x000fe20000400000 */
[----:B------:R-:W1:Y:S01]  /*58e0*/  MUFU.EX2 R145, R145 ;  /* 0x0000009100917308 */ /* 0x000e620000000800 */
[----:B--2---:R-:W-:Y:S01]  /*58f0*/  @!P5 FMUL R141, R141, R141 ;  /* 0x0000008d8d8dd220 */ /* 0x004fe20000400000 */
[----:B------:R-:W-:Y:S01]  /*5900*/  FSETP.GEU.AND P5, PT, R140, -126, PT ;  /* 0xc2fc00008c00780b */ /* 0x000fe20003fae000 */
[----:B------:R-:W2:Y:S04]  /*5910*/  SHFL.BFLY PT, R121, R8, 0x2, 0x1f ;  /* 0x0c401f0008797f89 */ /* 0x000ea800000e0000 */
[----:B------:R-:W-:Y:S01]  /*5920*/  @!P6 FMUL R149, R149, 0.5 ;  /* 0x3f0000009595e820 */ /* 0x000fe20000400000 */
[----:B------:R-:W4:Y:S01]  /*5930*/  MUFU.EX2 R136, R136 ;  /* 0x0000008800887308 */ /* 0x000f220000000800 */
[----:B---3--:R-:W-:Y:S01]  /*5940*/  @!P3 FMUL R20, R20, R20 ;  /* 0x000000141414b220 */ /* 0x008fe20000400000 */
[----:B------:R-:W-:-:S05]  /*5950*/  FSETP.GEU.AND P3, PT, R157, -126, PT ;  /* 0xc2fc00009d00780b */ /* 0x000fca0003f6e000 */
[----:B------:R-:W-:Y:S01]  /*5960*/  @!P5 FMUL R140, R140, 0.5 ;  /* 0x3f0000008c8cd820 */ /* 0x000fe20000400000 */
[----:B------:R-:W3:Y:S01]  /*5970*/  MUFU.EX2 R149, R149 ;  /* 0x0000009500957308 */ /* 0x000ee20000000800 */
[----:B-1----:R-:W-:Y:S01]  /*5980*/  @!P2 FMUL R145, R145, R145 ;  /* 0x000000919191a220 */ /* 0x002fe20000400000 */
[----:B------:R-:W-:-:S05]  /*5990*/  FSETP.GEU.AND P2, PT, R22, -126, PT ;  /* 0xc2fc00001600780b */ /* 0x000fca0003f4e000 */
[----:B------:R-:W-:Y:S01]  /*59a0*/  @!P3 FMUL R157, R157, 0.5 ;  /* 0x3f0000009d9db820 */ /* 0x000fe20000400000 */
[----:B------:R-:W1:Y:S01]  /*59b0*/  MUFU.EX2 R140, R140 ;  /* 0x0000008c008c7308 */ /* 0x000e620000000800 */
[----:B----4-:R-:W-:Y:S01]  /*59c0*/  @!P4 FMUL R136, R136, R136 ;  /* 0x000000888888c220 */ /* 0x010fe20000400000 */
[----:B------:R-:W-:Y:S02]  /*59d0*/  FSETP.GEU.AND P4, PT, R153, -126, PT ;  /* 0xc2fc00009900780b */ /* 0x000fe40003f8e000 */
[----:B--2---:R-:W-:-:S03]  /*59e0*/  FMNMX R8, R8, R121, !PT ;  /* 0x0000007908087209 */ /* 0x004fc60007800000 */
[----:B------:R-:W-:Y:S01]  /*59f0*/  @!P2 FMUL R22, R22, 0.5 ;  /* 0x3f0000001616a820 */ /* 0x000fe20000400000 */
[----:B------:R-:W2:Y:S01]  /*5a00*/  MUFU.EX2 R157, R157 ;  /* 0x0000009d009d7308 */ /* 0x000ea20000000800 */
        /* <DEDUP_REMOVED lines=21> */
[----:B------:R-:W-:-:S04]  /*5b60*/  FSETP.NEU.AND P6, PT, R8, -INF , PT ;  /* 0xff8000000800780b */ /* 0x000fc80003fcd000 */
[----:B------:R-:W-:Y:S01]  /*5b70*/  FSEL R176, R8, RZ, P6 ;  /* 0x000000ff08b07208 */ /* 0x000fe20003000000 */
[----:B------:R-:W-:Y:S01]  /*5b80*/  @!P4 FMUL R148, R148, 0.5 ;  /* 0x3f0000009494c820 */ /* 0x000fe20000400000 */
[----:B------:R-:W2:Y:S01]  /*5b90*/  MUFU.EX2 R165, R165 ;  /* 0x000000a500a57308 */ /* 0x000ea20000000800 */
[----:B---3--:R-:W-:Y:S01]  /*5ba0*/  @!P5 FMUL R161, R161, R161 ;  /* 0x000000a1a1a1d220 */ /* 0x008fe20000400000 */
[----:B------:R-:W-:Y:S01]  /*5bb0*/  FSETP.GEU.AND P5, PT, R156, -126, PT ;  /* 0xc2fc00009c00780b */ /* 0x000fe20003fae000 */
[C---:B------:R-:W-:Y:S01]  /*5bc0*/  FMUL R172, R176.reuse, UR4 ;  /* 0x00000004b0ac7c20 */ /* 0x040fe20008400000 */
[----:B------:R-:W-:Y:S01]  /*5bd0*/  FSETP.GEU.AND P6, PT, R169, -126, PT ;  /* 0xc2fc0000a900780b */ /* 0x000fe20003fce000 */
[----:B------:R-:W-:Y:S01]  /*5be0*/  FADD R181, -R176, R11 ;  /* 0x0000000bb0b57221 */ /* 0x000fe20000000100 */
[----:B------:R-:W-:Y:S01]  /*5bf0*/  FADD R11, R13, R136 ;  /* 0x000000880d0b7221 */ /* 0x000fe20000000000 */
[--C-:B------:R-:W-:Y:S01]  /*5c00*/  FFMA R121, R122, UR4, -R172.reuse ;  /* 0x000000047a797c23 */ /* 0x100fe200080008ac */
[----:B------:R-:W3:Y:S01]  /*5c10*/  MUFU.EX2 R148, R148 ;  /* 0x0000009400947308 */ /* 0x000ee20000000800 */
[--C-:B------:R-:W-:Y:S01]  /*5c20*/  FFMA R122, R123, UR4, -R172.reuse ;  /* 0x000000047b7a7c23 */ /* 0x100fe200080008ac */
[--C-:B------:R-:W-:Y:S01]  /*5c30*/  FFMA R123, R126, UR4, -R172.reuse ;  /* 0x000000047e7b7c23 */ /* 0x100fe200080008ac */
[----:B-1----:R-:W-:Y:S01]  /*5c40*/  @!P3 FMUL R152, R152, R152 ;  /* 0x000000989898b220 */ /* 0x002fe20000400000 */
[--C-:B------:R-:W-:Y:S01]  /*5c50*/  FFMA R125, R130, UR4, -R172.reuse ;  /* 0x00000004827d7c23 */ /* 0x100fe200080008ac */
[--C-:B------:R-:W-:Y:S01]  /*5c60*/  FFMA R127, R127, UR4, -R172.reuse ;  /* 0x000000047f7f7c23 */ /* 0x100fe200080008ac */
[--C-:B------:R-:W-:Y:S01]  /*5c70*/  FFMA R135, R135, UR4, -R172.reuse ;  /* 0x0000000487877c23 */ /* 0x100fe200080008ac */
[----:B------:R-:W-:Y:S01]  /*5c80*/  @!P5 FMUL R156, R156, 0.5 ;  /* 0x3f0000009c9cd820 */ /* 0x000fe20000400000 */
[----:B------:R-:W-:Y:S01]  /*5c90*/  FSETP.GEU.AND P3, PT, R123, -126, PT ;  /* 0xc2fc00007b00780b */ /* 0x000fe20003f6e000 */
[----:B--2---:R-:W-:Y:S01]  /*5ca0*/  @!P2 FMUL R165, R165, R165 ;  /* 0x000000a5a5a5a220 */ /* 0x004fe20000400000 */
[----:B------:R-:W-:Y:S01]  /*5cb0*/  FSETP.GEU.AND P2, PT, R122, -126, PT ;  /* 0xc2fc00007a00780b */ /* 0x000fe20003f4e000 */
[----:B------:R-:W-:Y:S01]  /*5cc0*/  @!P6 FMUL R169, R169, 0.5 ;  /* 0x3f000000a9a9e820 */ /* 0x000fe20000400000 */
[--C-:B------:R-:W-:Y:S01]  /*5cd0*/  FFMA R131, R131, UR4, -R172.reuse ;  /* 0x0000000483837c23 */ /* 0x100fe200080008ac */
[----:B------:R-:W1:Y:S01]  /*5ce0*/  MUFU.EX2 R156, R156 ;  /* 0x0000009c009c7308 */ /* 0x000e620000000800 */
[--C-:B------:R-:W-:Y:S01]  /*5cf0*/  FFMA R139, R139, UR4, -R172.reuse ;  /* 0x000000048b8b7c23 */ /* 0x100fe200080008ac */
[--C-:B------:R-:W-:Y:S01]  /*5d00*/  FFMA R129, R138, UR4, -R172.reuse ;  /* 0x000000048a817c23 */ /* 0x100fe200080008ac */
[--C-:B------:R-:W-:Y:S01]  /*5d10*/  FFMA R143, R143, UR4, -R172.reuse ;  /* 0x000000048f8f7c23 */ /* 0x100fe200080008ac */
[----:B---3--:R-:W-:Y:S01]  /*5d20*/  @!P4 FMUL R148, R148, R148 ;  /* 0x000000949494c220 */ /* 0x008fe20000400000 */
[----:B------:R-:W-:Y:S01]  /*5d30*/  FSETP.GEU.AND P4, PT, R121, -126, PT ;  /* 0xc2fc00007900780b */ /* 0x000fe20003f8e000 */
[--C-:B------:R-:W-:Y:S01]  /*5d40*/  FFMA R147, R147, UR4, -R172.reuse ;  /* 0x0000000493937c23 */ /* 0x100fe200080008ac */
[--C-:B------:R-:W-:Y:S01]  /*5d50*/  FFMA R151, R151, UR4, -R172.reuse ;  /* 0x0000000497977c23 */ /* 0x100fe200080008ac */
[----:B------:R-:W2:Y:S01]  /*5d60*/  MUFU.EX2 R169, R169 ;  /* 0x000000a900a97308 */ /* 0x000ea20000000800 */
[----:B------:R-:W-:Y:S01]  /*5d70*/  @!P3 FMUL R123, R123, 0.5 ;  /* 0x3f0000007b7bb820 */ /* 0x000fe20000400000 */
[----:B------:R-:W-:Y:S01]  /*5d80*/  @!P2 FMUL R122, R122, 0.5 ;  /* 0x3f0000007a7aa820 */ /* 0x000fe20000400000 */
[--C-:B------:R-:W-:Y:S01]  /*5d90*/  FFMA R160, R158, UR4, -R172.reuse ;  /* 0x000000049ea07c23 */ /* 0x100fe200080008ac */
[--C-:B------:R-:W-:Y:S01]  /*5da0*/  FFMA R166, R166, UR4, -R172.reuse ;  /* 0x00000004a6a67c23 */ /* 0x100fe200080008ac */
[--C-:B------:R-:W-:Y:S01]  /*5db0*/  FFMA R162, R162, UR4, -R172.reuse ;  /* 0x00000004a2a27c23 */ /* 0x100fe200080008ac */
[--C-:B------:R-:W-:Y:S01]  /*5dc0*/  FFMA R164, R170, UR4, -R172.reuse ;  /* 0x00000004aaa47c23 */ /* 0x100fe200080008ac */
[--C-:B------:R-:W-:Y:S01]  /*5dd0*/  FFMA R168, R174, UR4, -R172.reuse ;  /* 0x00000004aea87c23 */ /* 0x100fe200080008ac */
[----:B------:R-:W3:Y:S01]  /*5de0*/  MUFU.EX2 R123, R123 ;  /* 0x0000007b007b7308 */ /* 0x000ee20000000800 */
[----:B-1----:R-:W-:Y:S01]  /*5df0*/  @!P5 FMUL R156, R156, R156 ;  /* 0x0000009c9c9cd220 */ /* 0x002fe20000400000 */
[----:B------:R-:W-:Y:S01]  /*5e00*/  FSETP.GEU.AND P5, PT, R125, -126, PT ;  /* 0xc2fc00007d00780b */ /* 0x000fe20003fae000 */
[----:B------:R-:W-:Y:S01]  /*5e10*/  @!P4 FMUL R121, R121, 0.5 ;  /* 0x3f0000007979c820 */ /* 0x000fe20000400000 */
[--C-:B------:R-:W-:Y:S01]  /*5e20*/  FFMA R178, R178, UR4, -R172.reuse ;  /* 0x00000004b2b27c23 */ /* 0x100fe200080008ac */
[--C-:B------:R-:W-:Y:S01]  /*5e30*/  FFMA R179, R179, UR4, -R172.reuse ;  /* 0x00000004b3b37c23 */ /* 0x100fe200080008ac */
[----:B------:R-:W-:Y:S01]  /*5e40*/  FADD R170, R128, R157 ;  /* 0x0000009d80aa7221 */ /* 0x000fe20000000000 */
[--C-:B------:R-:W-:Y:S01]  /*5e50*/  FFMA R182, R182, UR4, -R172.reuse ;  /* 0x00000004b6b67c23 */ /* 0x100fe200080008ac */
[----:B------:R1:W4:Y:S01]  /*5e60*/  MUFU.EX2 R126, R122 ;  /* 0x0000007a007e7308 */ /* 0x0003220000000800 */
[----:B--2---:R-:W-:Y:S01]  /*5e70*/  @!P6 FMUL R169, R169, R169 ;  /* 0x000000a9a9a9e220 */ /* 0x004fe20000400000 */
[----:B------:R-:W-:Y:S01]  /*5e80*/  FSETP.GEU.AND P6, PT, R127, -126, PT ;  /* 0xc2fc00007f00780b */ /* 0x000fe20003fce000 */
[----:B------:R-:W-:Y:S01]  /*5e90*/  FFMA R183, R183, UR4, -R172 ;  /* 0x00000004b7b77c23 */ /* 0x000fe200080008ac */
[----:B------:R-:W-:Y:S01]  /*5ea0*/  FADD R174, R133, R152 ;  /* 0x0000009885ae7221 */ /* 0x000fe20000000000 */
[----:B------:R-:W-:Y:S01]  /*5eb0*/  FMUL R181, R181, UR4 ;  /* 0x00000004b5b57c20 */ /* 0x000fe20008400000 */
[----:B------:R-:W-:Y:S01]  /*5ec0*/  F2FP.BF16.F32.PACK_AB R136, R136, R141 ;  /* 0x0000008d8888723e */ /* 0x000fe200000010ff */
[----:B------:R-:W-:Y:S01]  /*5ed0*/  @!P5 FMUL R125, R125, 0.5 ;  /* 0x3f0000007d7dd820 */ /* 0x000fe20000400000 */
[----:B------:R-:W2:Y:S01]  /*5ee0*/  MUFU.EX2 R121, R121 ;  /* 0x0000007900797308 */ /* 0x000ea20000000800 */
[----:B-1----:R-:W-:Y:S01]  /*5ef0*/  FFMA R122, R134, UR4, -R172 ;  /* 0x00000004867a7c23 */ /* 0x002fe200080008ac */
[----:B---3--:R-:W-:Y:S01]  /*5f00*/  @!P3 FMUL R123, R123, R123 ;  /* 0x0000007b7b7bb220 */ /* 0x008fe20000400000 */
[----:B------:R-:W-:-:S02]  /*5f10*/  FSETP.GEU.AND P3, PT, R135, -126, PT ;  /* 0xc2fc00008700780b */ /* 0x000fc40003f6e000 */
[----:B------:R-:W-:Y:S02]  /*5f20*/  F2FP.BF16.F32.PACK_AB R128, R21, R128 ;  /* 0x000000801580723e */ /* 0x000fe400000010ff */
[----:B------:R-:W-:Y:S01]  /*5f30*/  @!P6 FMUL R127, R127, 0.5 ;  /* 0x3f0000007f7fe820 */ /* 0x000fe20000400000 */
[----:B------:R-:W1:Y:S01]  /*5f40*/  MUFU.EX2 R125, R125 ;  /* 0x0000007d007d7308 */ /* 0x000e620000000800 */
[----:B----4-:R-:W-:Y:S01]  /*5f50*/  @!P2 FMUL R126, R126, R126 ;  /* 0x0000007e7e7ea220 */ /* 0x010fe20000400000 */
[----:B------:R-:W-:-:S06]  /*5f60*/  FSETP.GEU.AND P2, PT, R122, -126, PT ;  /* 0xc2fc00007a00780b */ /* 0x000fcc0003f4e000 */
[----:B------:R-:W3:Y:S01]  /*5f70*/  MUFU.EX2 R130, R127 ;  /* 0x0000007f00827308 */ /* 0x000ee20000000800 */
[----:B--2---:R-:W-:Y:S01]  /*5f80*/  @!P4 FMUL R121, R121, R121 ;  /* 0x000000797979c220 */ /* 0x004fe20000400000 */
[----:B------:R-:W-:Y:S01]  /*5f90*/  FSETP.GEU.AND P4, PT, R131, -126, PT ;  /* 0xc2fc00008300780b */ /* 0x000fe20003f8e000 */
[----:B------:R-:W-:-:S04]  /*5fa0*/  @!P3 FMUL R135, R135, 0.5 ;  /* 0x3f0000008787b820 */ /* 0x000fc80000400000 */
[----:B------:R-:W-:Y:S01]  /*5fb0*/  @!P2 FMUL R122, R122, 0.5 ;  /* 0x3f0000007a7aa820 */ /* 0x000fe20000400000 */
[----:B------:R2:W4:Y:S01]  /*5fc0*/  MUFU.EX2 R138, R135 ;  /* 0x00000087008a7308 */ /* 0x0005220000000800 */
[----:B-1----:R-:W-:Y:S01]  /*5fd0*/  @!P5 FMUL R125, R125, R125 ;  /* 0x0000007d7d7dd220 */ /* 0x002fe20000400000 */
[----:B------:R-:W-:-:S05]  /*5fe0*/  FSETP.GEU.AND P5, PT, R139, -126, PT ;  /* 0xc2fc00008b00780b */ /* 0x000fca0003fae000 */
[----:B------:R-:W-:Y:S01]  /*5ff0*/  @!P4 FMUL R131, R131, 0.5 ;  /* 0x3f0000008383c820 */ /* 0x000fe20000400000 */
[----:B------:R1:W5:Y:S01]  /*6000*/  MUFU.EX2 R127, R122 ;  /* 0x0000007a007f7308 */ /* 0x0003620000000800 */
[----:B---3--:R-:W-:Y:S01]  /*6010*/  @!P6 FMUL R130, R130, R130 ;  /* 0x000000828282e220 */ /* 0x008fe20000400000 */
[----:B------:R-:W-:Y:S01]  /*6020*/  FSETP.GEU.AND P6, PT, R129, -126, PT ;  /* 0xc2fc00008100780b */ /* 0x000fe20003fce000 */
[----:B--2---:R-:W-:-:S04]  /*6030*/  FFMA R135, R146, UR4, -R172 ;  /* 0x0000000492877c23 */ /* 0x004fc800080008ac */
[----:B------:R-:W-:Y:S01]  /*6040*/  @!P5 FMUL R139, R139, 0.5 ;  /* 0x3f0000008b8bd820 */ /* 0x000fe20000400000 */
[----:B------:R2:W3:Y:S01]  /*6050*/  MUFU.EX2 R134, R131 ;  /* 0x0000008300867308 */ /* 0x0004e20000000800 */
[----:B----4-:R-:W-:Y:S01]  /*6060*/  @!P3 FMUL R138, R138, R138 ;  /* 0x0000008a8a8ab220 */ /* 0x010fe20000400000 */
[----:B------:R-:W-:Y:S01]  /*6070*/  FSETP.GEU.AND P3, PT, R135, -126, PT ;  /* 0xc2fc00008700780b */ /* 0x000fe20003f6e000 */
[----:B-1----:R-:W-:-:S04]  /*6080*/  FFMA R122, R154, UR4, -R172 ;  /* 0x000000049a7a7c23 */ /* 0x002fc800080008ac */
[----:B------:R-:W-:Y:S01]  /*6090*/  @!P6 FMUL R129, R129, 0.5 ;  /* 0x3f0000008181e820 */ /* 0x000fe20000400000 */
[----:B--2---:R-:W-:Y:S01]  /*60a0*/  FFMA R131, R142, UR4, -R172 ;  /* 0x000000048e837c23 */ /* 0x004fe200080008ac */
[----:B-----5:R-:W-:Y:S01]  /*60b0*/  @!P2 FMUL R127, R127, R127 ;  /* 0x0000007f7f7fa220 */ /* 0x020fe20000400000 */
[----:B------:R-:W-:Y:S01]  /*60c0*/  FSETP.GEU.AND P2, PT, R143, -126, PT ;  /* 0xc2fc00008f00780b */ /* 0x000fe20003f4e000 */
[----:B------:R1:W2:Y:S04]  /*60d0*/  MUFU.EX2 R142, R139 ;  /* 0x0000008b008e7308 */ /* 0x0002a80000000800 */
[----:B------:R-:W-:Y:S01]  /*60e0*/  @!P3 FMUL R135, R135, 0.5 ;  /* 0x3f0000008787b820 */ /* 0x000fe20000400000 */
[----:B---3--:R-:W-:Y:S01]  /*60f0*/  @!P4 FMUL R134, R134, R134 ;  /* 0x000000868686c220 */ /* 0x008fe20000400000 */
[----:B------:R-:W-:-:S02]  /*6100*/  FSETP.GEU.AND P4, PT, R131, -126, PT ;  /* 0xc2fc00008300780b */ /* 0x000fc40003f8e000 */
[----:B------:R-:W3:Y:S01]  /*6110*/  MUFU.EX2 R129, R129 ;  /* 0x0000008100817308 */ /* 0x000ee20000000800 */
[----:B-1----:R-:W-:-:S03]  /*6120*/  FFMA R139, R150, UR4, -R172 ;  /* 0x00000004968b7c23 */ /* 0x002fc600080008ac */
[----:B------:R-:W-:-:S04]  /*6130*/  @!P2 FMUL R143, R143, 0.5 ;  /* 0x3f0000008f8fa820 */ /* 0x000fc80000400000 */
[----:B------:R1:W4:Y:S01]  /*6140*/  MUFU.EX2 R146, R143 ;  /* 0x0000008f00927308 */ /* 0x0003220000000800 */
[----:B--2---:R-:W-:Y:S01]  /*6150*/  @!P5 FMUL R142, R142, R142 ;  /* 0x0000008e8e8ed220 */ /* 0x004fe20000400000 */
[----:B------:R-:W-:Y:S01]  /*6160*/  FSETP.GEU.AND P5, PT, R139, -126, PT ;  /* 0xc2fc00008b00780b */ /* 0x000fe20003fae000 */
[----:B------:R-:W-:-:S05]  /*6170*/  @!P4 FMUL R131, R131, 0.5 ;  /* 0x3f0000008383c820 */ /* 0x000fca0000400000 */
[----:B------:R-:W2:Y:S01]  /*6180*/  MUFU.EX2 R135, R135 ;  /* 0x0000008700877308 */ /* 0x000ea20000000800 */
[----:B---3--:R-:W-:Y:S01]  /*6190*/  @!P6 FMUL R129, R129, R129 ;  /* 0x000000818181e220 */ /* 0x008fe20000400000 */
[----:B------:R-:W-:Y:S01]  /*61a0*/  FSETP.GEU.AND P6, PT, R147, -126, PT ;  /* 0xc2fc00009300780b */ /* 0x000fe20003fce000 */
[--C-:B-1----:R-:W-:Y:S01]  /*61b0*/  FFMA R143, R155, UR4, -R172.reuse ;  /* 0x000000049b8f7c23 */ /* 0x102fe200080008ac */
[----:B------:R-:W-:Y:S01]  /*61c0*/  FFMA R155, R171, UR4, -R172 ;  /* 0x00000004ab9b7c23 */ /* 0x000fe200080008ac */
[----:B------:R-:W-:Y:S02]  /*61d0*/  FADD R171, R18, R169 ;  /* 0x000000a912ab7221 */ /* 0x000fe40000000000 */
[----:B------:R-:W-:Y:S01]  /*61e0*/  @!P5 FMUL R139, R139, 0.5 ;  /* 0x3f0000008b8bd820 */ /* 0x000fe20000400000 */
[----:B------:R-:W1:Y:S01]  /*61f0*/  MUFU.EX2 R131, R131 ;  /* 0x0000008300837308 */ /* 0x000e620000000800 */
[----:B----4-:R-:W-:Y:S01]  /*6200*/  @!P2 FMUL R146, R146, R146 ;  /* 0x000000929292a220 */ /* 0x010fe20000400000 */
[----:B------:R-:W-:-:S05]  /*6210*/  FSETP.GEU.AND P2, PT, R122, -126, PT ;  /* 0xc2fc00007a00780b */ /* 0x000fca0003f4e000 */
[----:B------:R-:W-:Y:S01]  /*6220*/  @!P6 FMUL R147, R147, 0.5 ;  /* 0x3f0000009393e820 */ /* 0x000fe20000400000 */
[----:B------:R-:W3:Y:S01]  /*6230*/  MUFU.EX2 R139, R139 ;  /* 0x0000008b008b7308 */ /* 0x000ee20000000800 */
[----:B--2---:R-:W-:Y:S01]  /*6240*/  @!P3 FMUL R135, R135, R135 ;  /* 0x000000878787b220 */ /* 0x004fe20000400000 */
[----:B------:R-:W-:-:S05]  /*6250*/  FSETP.GEU.AND P3, PT, R143, -126, PT ;  /* 0xc2fc00008f00780b */ /* 0x000fca0003f6e000 */
[----:B------:R-:W-:Y:S01]  /*6260*/  @!P2 FMUL R122, R122, 0.5 ;  /* 0x3f0000007a7aa820 */ /* 0x000fe20000400000 */
[----:B------:R2:W4:Y:S01]  /*6270*/  MUFU.EX2 R150, R147 ;  /* 0x0000009300967308 */ /* 0x0005220000000800 */
[----:B-1----:R-:W-:Y:S01]  /*6280*/  @!P4 FMUL R131, R131, R131 ;  /* 0x000000838383c220 */ /* 0x002fe20000400000 */
[----:B------:R-:W-:-:S05]  /*6290*/  FSETP.GEU.AND P4, PT, R151, -126, PT ;  /* 0xc2fc00009700780b */ /* 0x000fca0003f8e000 */
[----:B------:R-:W-:Y:S01]  /*62a0*/  @!P3 FMUL R143, R143, 0.5 ;  /* 0x3f0000008f8fb820 */ /* 0x000fe20000400000 */
[----:B------:R1:W5:Y:S01]  /*62b0*/  MUFU.EX2 R158, R122 ;  /* 0x0000007a009e7308 */ /* 0x0003620000000800 */
[--C-:B--2---:R-:W-:Y:S01]  /*62c0*/  FFMA R147, R159, UR4, -R172.reuse ;  /* 0x000000049f937c23 */ /* 0x104fe200080008ac */
[----:B---3--:R-:W-:Y:S01]  /*62d0*/  @!P5 FMUL R139, R139, R139 ;  /* 0x0000008b8b8bd220 */ /* 0x008fe20000400000 */
[--C-:B------:R-:W-:Y:S01]  /*62e0*/  FFMA R159, R167, UR4, -R172.reuse ;  /* 0x00000004a79f7c23 */ /* 0x100fe200080008ac */
[----:B------:R-:W-:Y:S02]  /*62f0*/  FFMA R167, R175, UR4, -R172 ;  /* 0x00000004afa77c23 */ /* 0x000fe400080008ac */
[----:B------:R-:W-:Y:S01]  /*6300*/  FSETP.GEU.AND P5, PT, R147, -126, PT ;  /* 0xc2fc00009300780b */ /* 0x000fe20003fae000 */
[----:B------:R-:W-:Y:S01]  /*6310*/  @!P4 FMUL R151, R151, 0.5 ;  /* 0x3f0000009797c820 */ /* 0x000fe20000400000 */
[----:B------:R-:W2:Y:S01]  /*6320*/  MUFU.EX2 R143, R143 ;  /* 0x0000008f008f7308 */ /* 0x000ea20000000800 */
[----:B----4-:R-:W-:Y:S01]  /*6330*/  @!P6 FMUL R150, R150, R150 ;  /* 0x000000969696e220 */ /* 0x010fe20000400000 */
[----:B------:R-:W-:Y:S01]  /*6340*/  FSETP.GEU.AND P6, PT, R160, -126, PT ;  /* 0xc2fc0000a000780b */ /* 0x000fe20003fce000 */
[----:B-1----:R-:W-:Y:S01]  /*6350*/  FADD R122, -R10, R9 ;  /* 0x000000090a7a7221 */ /* 0x002fe20000000100 */
[----:B------:R-:W-:Y:S01]  /*6360*/  FADD R9, R120, R141 ;  /* 0x0000008d78097221 */ /* 0x000fe20000000000 */
[----:B------:R-:W-:-:S02]  /*6370*/  F2FP.BF16.F32.PACK_AB R120, R13, R120 ;  /* 0x000000780d78723e */ /* 0x000fc400000010ff */
[----:B------:R-:W-:Y:S01]  /*6380*/  FMUL R122, R122, UR4 ;  /* 0x000000047a7a7c20 */ /* 0x000fe20008400000 */
[----:B------:R1:W3:Y:S01]  /*6390*/  MUFU.EX2 R154, R151 ;  /* 0x00000097009a7308 */ /* 0x0002e20000000800 */
[----:B-----5:R-:W-:Y:S01]  /*63a0*/  @!P2 FMUL R158, R158, R158 ;  /* 0x0000009e9e9ea220 */ /* 0x020fe20000400000 */
[----:B------:R-:W-:Y:S01]  /*63b0*/  FADD R173, R9, R170 ;  /* 0x000000aa09ad7221 */ /* 0x000fe20000000000 */
[----:B------:R-:W-:Y:S01]  /*63c0*/  @!P5 FMUL R147, R147, 0.5 ;  /* 0x3f0000009393d820 */ /* 0x000fe20000400000 */
[----:B------:R-:W-:Y:S01]  /*63d0*/  FADD R170, R21, R144 ;  /* 0x0000009015aa7221 */ /* 0x000fe20000000000 */
[----:B------:R-:W-:Y:S02]  /*63e0*/  F2FP.BF16.F32.PACK_AB R144, R144, R157 ;  /* 0x0000009d9090723e */ /* 0x000fe400000010ff */
[----:B------:R-:W-:Y:S01]  /*63f0*/  @!P6 FMUL R160, R160, 0.5 ;  /* 0x3f000000a0a0e820 */ /* 0x000fe20000400000 */
[----:B------:R-:W-:Y:S01]  /*6400*/  FADD R175, R11, R170 ;  /* 0x000000aa0baf7221 */ /* 0x000fe20000000000 */
[----:B-1----:R-:W-:Y:S01]  /*6410*/  FFMA R151, R163, UR4, -R172 ;  /* 0x00000004a3977c23 */ /* 0x002fe200080008ac */
[----:B--2---:R-:W-:Y:S01]  /*6420*/  @!P3 FMUL R143, R143, R143 ;  /* 0x0000008f8f8fb220 */ /* 0x004fe20000400000 */
[----:B------:R-:W-:Y:S01]  /*6430*/  FSETP.GEU.AND P3, PT, R166, -126, PT ;  /* 0xc2fc0000a600780b */ /* 0x000fe20003f6e000 */
[----:B------:R-:W1:Y:S01]  /*6440*/  MUFU.EX2 R147, R147 ;  /* 0x0000009300937308 */ /* 0x000e620000000800 */
[----:B------:R-:W-:Y:S01]  /*6450*/  FADD R163, R124, R149 ;  /* 0x000000957ca37221 */ /* 0x000fe20000000000 */
[----:B------:R-:W-:Y:S01]  /*6460*/  FSETP.GEU.AND P2, PT, R151, -126, PT ;  /* 0xc2fc00009700780b */ /* 0x000fe20003f4e000 */
[----:B------:R-:W-:Y:S01]  /*6470*/  FADD R172, R132, R165 ;  /* 0x000000a584ac7221 */ /* 0x000fe20000000000 */
[----:B------:R-:W-:Y:S01]  /*6480*/  FADD R170, R14, R153 ;  /* 0x000000990eaa7221 */ /* 0x000fe20000000000 */
[----:B---3--:R-:W-:Y:S01]  /*6490*/  @!P4 FMUL R154, R154, R154 ;  /* 0x0000009a9a9ac220 */ /* 0x008fe20000400000 */
[----:B------:R-:W-:-:S02]  /*64a0*/  FSETP.GEU.AND P4, PT, R162, -126, PT ;  /* 0xc2fc0000a200780b */ /* 0x000fc40003f8e000 */
[----:B------:R-:W2:Y:S01]  /*64b0*/  MUFU.EX2 R160, R160 ;  /* 0x000000a000a07308 */ /* 0x000ea20000000800 */
[----:B------:R-:W-:Y:S01]  /*64c0*/  FADD R171, R170, R171 ;  /* 0x000000abaaab7221 */ /* 0x000fe20000000000 */
[----:B------:R-:W-:Y:S02]  /*64d0*/  F2FP.BF16.F32.PACK_AB R132, R133, R132 ;  /* 0x000000848584723e */ /* 0x000fe400000010ff */
[----:B------:R-:W-:Y:S01]  /*64e0*/  @!P3 FMUL R166, R166, 0.5 ;  /* 0x3f000000a6a6b820 */ /* 0x000fe20000400000 */
[----:B------:R-:W-:Y:S02]  /*64f0*/  F2FP.BF16.F32.PACK_AB R133, R150, R135 ;  /* 0x000000879685723e */ /* 0x000fe400000010ff */
[----:B------:R-:W-:Y:S01]  /*6500*/  @!P2 FMUL R151, R151, 0.5 ;  /* 0x3f0000009797a820 */ /* 0x000fe20000400000 */
[----:B------:R-:W-:Y:S01]  /*6510*/  F2FP.BF16.F32.PACK_AB R124, R17, R124 ;  /* 0x0000007c117c723e */ /* 0x000fe200000010ff */
[----:B-1----:R-:W-:Y:S01]  /*6520*/  @!P5 FMUL R147, R147, R147 ;  /* 0x000000939393d220 */ /* 0x002fe20000400000 */
[----:B------:R-:W1:Y:S01]  /*6530*/  MUFU.EX2 R166, R166 ;  /* 0x000000a600a67308 */ /* 0x000e620000000800 */
[----:B------:R-:W-:Y:S01]  /*6540*/  FSETP.GEU.AND P5, PT, R155, -126, PT ;  /* 0xc2fc00009b00780b */ /* 0x000fe20003fae000 */
[----:B------:R-:W-:Y:S01]  /*6550*/  @!P4 FMUL R162, R162, 0.5 ;  /* 0x3f000000a2a2c820 */ /* 0x000fe20000400000 */
[----:B--2---:R-:W-:-:S05]  /*6560*/  @!P6 FMUL R160, R160, R160 ;  /* 0x000000a0a0a0e220 */ /* 0x004fca0000400000 */
[----:B------:R-:W2:Y:S01]  /*6570*/  MUFU.EX2 R151, R151 ;  /* 0x0000009700977308 */ /* 0x000ea20000000800 */
[----:B------:R-:W-:-:S05]  /*6580*/  FSETP.GEU.AND P6, PT, R164, -126, PT ;  /* 0xc2fc0000a400780b */ /* 0x000fca0003fce000 */
[----:B------:R-:W-:Y:S02]  /*6590*/  @!P5 FMUL R155, R155, 0.5 ;  /* 0x3f0000009b9bd820 */ /* 0x000fe40000400000 */
[----:B------:R-:W3:Y:S01]  /*65a0*/  MUFU.EX2 R162, R162 ;  /* 0x000000a200a27308 */ /* 0x000ee20000000800 */
[----:B-1----:R-:W-:Y:S01]  /*65b0*/  @!P3 FMUL R166, R166, R166 ;  /* 0x000000a6a6a6b220 */ /* 0x002fe20000400000 */
[----:B------:R-:W-:-:S04]  /*65c0*/  FSETP.GEU.AND P3, PT, R178, -126, PT ;  /* 0xc2fc0000b200780b */ /* 0x000fc80003f6e000 */
[----:B------:R-:W-:Y:S02]  /*65d0*/  @!P6 FMUL R164, R164, 0.5 ;  /* 0x3f000000a4a4e820 */ /* 0x000fe40000400000 */
[----:B------:R-:W1:Y:S01]  /*65e0*/  MUFU.EX2 R155, R155 ;  /* 0x0000009b009b7308 */ /* 0x000e620000000800 */
[----:B--2---:R-:W-:Y:S01]  /*65f0*/  @!P2 FMUL R151, R151, R151 ;  /* 0x000000979797a220 */ /* 0x004fe20000400000 */
[----:B------:R-:W-:-:S05]  /*6600*/  FSETP.GEU.AND P2, PT, R168, -126, PT ;  /* 0xc2fc0000a800780b */ /* 0x000fca0003f4e000 */
[----:B------:R-:W-:Y:S01]  /*6610*/  @!P3 FMUL R178, R178, 0.5 ;  /* 0x3f000000b2b2b820 */ /* 0x000fe20000400000 */
[----:B------:R-:W2:Y:S01]  /*6620*/  MUFU.EX2 R164, R164 ;  /* 0x000000a400a47308 */ /* 0x000ea20000000800 */
[----:B---3--:R-:W-:Y:S01]  /*6630*/  @!P4 FMUL R162, R162, R162 ;  /* 0x000000a2a2a2c220 */ /* 0x008fe20000400000 */
[----:B------:R-:W-:-:S04]  /*6640*/  FSETP.GEU.AND P4, PT, R159, -126, PT ;  /* 0xc2fc00009f00780b */ /* 0x000fc80003f8e000 */
[----:B------:R-:W-:Y:S01]  /*6650*/  F2FP.BF16.F32.PACK_AB R141, R151, R162 ;  /* 0x000000a2978d723e */ /* 0x000fe200000010ff */
[----:B------:R-:W-:Y:S01]  /*6660*/  @!P2 FMUL R168, R168, 0.5 ;  /* 0x3f000000a8a8a820 */ /* 0x000fe20000400000 */
[----:B------:R3:W4:Y:S01]  /*6670*/  MUFU.EX2 R10, R178 ;  /* 0x000000b2000a7308 */ /* 0x0007220000000800 */
[----:B-1----:R-:W-:Y:S01]  /*6680*/  @!P5 FMUL R155, R155, R155 ;  /* 0x0000009b9b9bd220 */ /* 0x002fe20000400000 */
[----:B------:R-:W-:-:S03]  /*6690*/  FSETP.GEU.AND P5, PT, R179, -126, PT ;  /* 0xc2fc0000b300780b */ /* 0x000fc60003fae000 */
[----:B------:R-:W-:Y:S02]  /*66a0*/  FADD R185, R142, R155 ;  /* 0x0000009b8eb97221 */ /* 0x000fe40000000000 */
[----:B------:R-:W-:Y:S01]  /*66b0*/  @!P4 FMUL R159, R159, 0.5 ;  /* 0x3f0000009f9fc820 */ /* 0x000fe20000400000 */
[----:B------:R-:W1:Y:S01]  /*66c0*/  MUFU.EX2 R168, R168 ;  /* 0x000000a800a87308 */ /* 0x000e620000000800 */
[----:B--2---:R-:W-:Y:S01]  /*66d0*/  @!P6 FMUL R164, R164, R164 ;  /* 0x000000a4a4a4e220 */ /* 0x004fe20000400000 */
[----:B------:R-:W-:Y:S01]  /*66e0*/  FSETP.GEU.AND P6, PT, R167, -126, PT ;  /* 0xc2fc0000a700780b */ /* 0x000fe20003fce000 */
[----:B---3--:R-:W-:Y:S01]  /*66f0*/  FADD R178, R163, R172 ;  /* 0x000000aca3b27221 */ /* 0x008fe20000000000 */
[----:B------:R-:W-:Y:S01]  /*6700*/  FADD R163, R12, R145 ;  /* 0x000000910ca37221 */ /* 0x000fe20000000000 */
[----:B------:R-:W-:Y:S01]  /*6710*/  FADD R172, R16, R161 ;  /* 0x000000a110ac7221 */ /* 0x000fe20000000000 */
[----:B------:R-:W-:Y:S01]  /*6720*/  FADD R184, R129, R164 ;  /* 0x000000a481b87221 */ /* 0x000fe20000000000 */
[----:B------:R-:W-:Y:S01]  /*6730*/  @!P5 FMUL R179, R179, 0.5 ;  /* 0x3f000000b3b3d820 */ /* 0x000fe20000400000 */
[----:B------:R-:W2:Y:S01]  /*6740*/  MUFU.EX2 R159, R159 ;  /* 0x0000009f009f7308 */ /* 0x000ea20000000800 */
[----:B----4-:R-:W-:Y:S01]  /*6750*/  @!P3 FMUL R10, R10, R10 ;  /* 0x0000000a0a0ab220 */ /* 0x010fe20000400000 */
[----:B------:R-:W-:Y:S01]  /*6760*/  FSETP.GEU.AND P3, PT, R183, -126, PT ;  /* 0xc2fc0000b700780b */ /* 0x000fe20003f6e000 */
[----:B------:R-:W-:Y:S01]  /*6770*/  FADD R176, R163, R172 ;  /* 0x000000aca3b07221 */ /* 0x000fe20000000000 */
[----:B------:R-:W-:Y:S01]  /*6780*/  FADD R163, R15, R20 ;  /* 0x000000140fa37221 */ /* 0x000fe20000000000 */
[----:B------:R-:W-:Y:S01]  /*6790*/  FADD R172, R23, R148 ;  /* 0x0000009417ac7221 */ /* 0x000fe20000000000 */
[----:B------:R-:W-:Y:S01]  /*67a0*/  FADD R186, R135, R10 ;  /* 0x0000000a87ba7221 */ /* 0x000fe20000000000 */
[----:B------:R-:W-:Y:S01]  /*67b0*/  @!P6 FMUL R167, R167, 0.5 ;  /* 0x3f000000a7a7e820 */ /* 0x000fe20000400000 */
[----:B------:R3:W4:Y:S01]  /*67c0*/  MUFU.EX2 R11, R179 ;  /* 0x000000b3000b7308 */ /* 0x0007220000000800 */
[----:B-1----:R-:W-:Y:S01]  /*67d0*/  @!P2 FMUL R168, R168, R168 ;  /* 0x000000a8a8a8a220 */ /* 0x002fe20000400000 */
[----:B------:R-:W-:Y:S01]  /*67e0*/  FSETP.GEU.AND P2, PT, R182, -126, PT ;  /* 0xc2fc0000b600780b */ /* 0x000fe20003f4e000 */
[----:B------:R-:W-:Y:S01]  /*67f0*/  FADD R172, R163, R172 ;  /* 0x000000aca3ac7221 */ /* 0x000fe20000000000 */
[----:B------:R-:W-:Y:S01]  /*6800*/  FADD R173, R173, R178 ;  /* 0x000000b2adad7221 */ /* 0x000fe20000000000 */
[----:B------:R-:W-:Y:S01]  /*6810*/  FADD R176, R176, R171 ;  /* 0x000000abb0b07221 */ /* 0x000fe20000000000 */
[----:B------:R-:W-:Y:S01]  /*6820*/  MOV R171, UR57 ;  /* 0x0000003900ab7c02 */ /* 0x000fe20008000f00 */
[----:B------:R-:W-:Y:S01]  /*6830*/  @!P3 FMUL R183, R183, 0.5 ;  /* 0x3f000000b7b7b820 */ /* 0x000fe20000400000 */
[----:B------:R1:W5:Y:S01]  /*6840*/  MUFU.EX2 R9, R167 ;  /* 0x000000a700097308 */ /* 0x0003620000000800 */
[----:B--2---:R-:W-:Y:S01]  /*6850*/  @!P4 FMUL R159, R159, R159 ;  /* 0x0000009f9f9fc220 */ /* 0x004fe20000400000 */
[----:B---3--:R-:W-:Y:S01]  /*6860*/  FADD R179, R125, R162 ;  /* 0x000000a27db37221 */ /* 0x008fe20000000000 */
[----:B------:R-:W-:Y:S01]  /*6870*/  FSETP.GEU.AND P4, PT, R181, -126, PT ;  /* 0xc2fc0000b500780b */ /* 0x000fe20003f8e000 */
[----:B------:R-:W-:Y:S01]  /*6880*/  FADD R173, R173, R176 ;  /* 0x000000b0adad7221 */ /* 0x000fe20000000000 */
[----:B------:R-:W-:Y:S01]  /*6890*/  SHF.L.U32 R171, R171, 0x1f, RZ ;  /* 0x0000001fabab7819 */ /* 0x000fe200000006ff */
[----:B------:R-:W-:Y:S01]  /*68a0*/  FADD R189, R179, R186 ;  /* 0x000000bab3bd7221 */ /* 0x000fe20000000000 */
[----:B------:R-:W-:Y:S01]  /*68b0*/  @!P2 FMUL R182, R182, 0.5 ;  /* 0x3f000000b6b6a820 */ /* 0x000fe20000400000 */
[----:B------:R2:W3:Y:S01]  /*68c0*/  MUFU.EX2 R163, R183 ;  /* 0x000000b700a37308 */ /* 0x0004e20000000800 */
[----:B-1----:R-:W-:Y:S01]  /*68d0*/  FADD R167, R17, R140 ;  /* 0x0000008c11a77221 */ /* 0x002fe20000000000 */
[----:B----4-:R-:W-:Y:S01]  /*68e0*/  @!P5 FMUL R11, R11, R11 ;  /* 0x0000000b0b0bd220 */ /* 0x010fe20000400000 */
[----:B------:R-:W-:Y:S01]  /*68f0*/  FSETP.GEU.AND P5, PT, R122, -126, PT ;  /* 0xc2fc00007a00780b */ /* 0x000fe20003fae000 */
[----:B------:R-:W-:Y:S01]  /*6900*/  FADD R179, R127, R166 ;  /* 0x000000a67fb37221 */ /* 0x000fe20000000000 */
[----:B------:R-:W-:Y:S01]  /*6910*/  FADD R180, R167, R174 ;  /* 0x000000aea7b47221 */ /* 0x000fe20000000000 */
[----:B------:R-:W-:Y:S01]  /*6920*/  FADD R167, R19, R22 ;  /* 0x0000001613a77221 */ /* 0x000fe20000000000 */
[----:B------:R-:W-:Y:S01]  /*6930*/  FADD R174, R137, R156 ;  /* 0x0000009c89ae7221 */ /* 0x000fe20000000000 */
[----:B------:R1:W4:Y:S01]  /*6940*/  MUFU.EX2 R170, R182 ;  /* 0x000000b600aa7308 */ /* 0x0003220000000800 */
[----:B------:R-:W-:Y:S01]  /*6950*/  FADD R187, R150, R11 ;  /* 0x0000000b96bb7221 */ /* 0x000fe20000000000 */
[----:B-----5:R-:W-:Y:S01]  /*6960*/  @!P6 FMUL R9, R9, R9 ;  /* 0x000000090909e220 */ /* 0x020fe20000400000 */
[----:B------:R-:W-:Y:S01]  /*6970*/  FADD R177, R167, R174 ;  /* 0x000000aea7b17221 */ /* 0x000fe20000000000 */
[----:B------:R-:W-:Y:S01]  /*6980*/  FADD R167, R121, R158 ;  /* 0x0000009e79a77221 */ /* 0x000fe20000000000 */
[----:B------:R-:W-:Y:S01]  /*6990*/  FADD R174, R126, R143 ;  /* 0x0000008f7eae7221 */ /* 0x000fe20000000000 */
[----:B--2---:R-:W-:Y:S01]  /*69a0*/  FADD R183, R146, R9 ;  /* 0x0000000992b77221 */ /* 0x004fe20000000000 */
[----:B------:R-:W-:Y:S01]  /*69b0*/  @!P4 FMUL R181, R181, 0.5 ;  /* 0x3f000000b5b5c820 */ /* 0x000fe20000400000 */
[----:B------:R-:W-:Y:S01]  /*69c0*/  FADD R188, R167, R184 ;  /* 0x000000b8a7bc7221 */ /* 0x000fe20000000000 */
[----:B-1----:R-:W-:Y:S01]  /*69d0*/  FADD R182, R134, R151 ;  /* 0x0000009786b67221 */ /* 0x002fe20000000000 */
[----:B------:R-:W-:Y:S01]  /*69e0*/  FADD R186, R174, R185 ;  /* 0x000000b9aeba7221 */ /* 0x000fe20000000000 */
[----:B------:R-:W-:Y:S01]  /*69f0*/  FADD R167, R123, R160 ;  /* 0x000000a07ba77221 */ /* 0x000fe20000000000 */
[----:B------:R-:W-:Y:S01]  /*6a00*/  FADD R174, R131, R168 ;  /* 0x000000a883ae7221 */ /* 0x000fe20000000000 */
[----:B------:R-:W-:Y:S01]  /*6a10*/  FADD R191, R182, R187 ;  /* 0x000000bbb6bf7221 */ /* 0x000fe20000000000 */
[----:B------:R-:W-:Y:S01]  /*6a20*/  @!P5 FMUL R122, R122, 0.5 ;  /* 0x3f0000007a7ad820 */ /* 0x000fe20000400000 */
[----:B---3--:R-:W-:Y:S01]  /*6a30*/  @!P3 FMUL R163, R163, R163 ;  /* 0x000000a3a3a3b220 */ /* 0x008fe20000400000 */
[----:B------:R-:W-:Y:S01]  /*6a40*/  FADD R187, R167, R174 ;  /* 0x000000aea7bb7221 */ /* 0x000fe20000000000 */
[----:B------:R-:W-:Y:S01]  /*6a50*/  FADD R174, R130, R147 ;  /* 0x0000009382ae7221 */ /* 0x000fe20000000000 */
[----:B----4-:R-:W-:Y:S01]  /*6a60*/  @!P2 FMUL R170, R170, R170 ;  /* 0x000000aaaaaaa220 */ /* 0x010fe20000400000 */
[----:B------:R-:W1:Y:S01]  /*6a70*/  MUFU.EX2 R167, R122 ;  /* 0x0000007a00a77308 */ /* 0x000e620000000800 */
[----:B------:R-:W-:Y:S01]  /*6a80*/  FADD R182, R138, R159 ;  /* 0x0000009f8ab67221 */ /* 0x000fe20000000000 */
[----:B------:R-:W-:Y:S01]  /*6a90*/  FADD R183, R174, R183 ;  /* 0x000000b7aeb77221 */ /* 0x000fe20000000000 */
[----:B------:R-:W-:Y:S01]  /*6aa0*/  FADD R184, R139, R170 ;  /* 0x000000aa8bb87221 */ /* 0x000fe20000000000 */
[----:B------:R-:W-:Y:S01]  /*6ab0*/  FADD R185, R154, R163 ;  /* 0x000000a39ab97221 */ /* 0x000fe20000000000 */
[----:B------:R-:W-:Y:S01]  /*6ac0*/  FADD R175, R175, R180 ;  /* 0x000000b4afaf7221 */ /* 0x000fe20000000000 */
[----:B------:R-:W-:Y:S01]  /*6ad0*/  FADD R172, R172, R177 ;  /* 0x000000b1acac7221 */ /* 0x000fe20000000000 */
[----:B------:R-:W-:Y:S01]  /*6ae0*/  FADD R184, R179, R184 ;  /* 0x000000b8b3b87221 */ /* 0x000fe20000000000 */
[----:B------:R-:W2:Y:S01]  /*6af0*/  MUFU.EX2 R174, R181 ;  /* 0x000000b500ae7308 */ /* 0x000ea20000000800 */
[----:B------:R-:W-:Y:S01]  /*6b00*/  FADD R182, R182, R185 ;  /* 0x000000b9b6b67221 */ /* 0x000fe20000000000 */
[----:B------:R-:W-:Y:S01]  /*6b10*/  FADD R188, R188, R189 ;  /* 0x000000bdbcbc7221 */ /* 0x000fe20000000000 */
[----:B------:R-:W-:Y:S01]  /*6b20*/  FADD R186, R186, R191 ;  /* 0x000000bfbaba7221 */ /* 0x000fe20000000000 */
[----:B------:R-:W-:Y:S01]  /*6b30*/  FADD R187, R187, R184 ;  /* 0x000000b8bbbb7221 */ /* 0x000fe20000000000 */
[----:B------:R-:W-:Y:S01]  /*6b40*/  FADD R183, R183, R182 ;  /* 0x000000b6b7b77221 */ /* 0x000fe20000000000 */
[----:B------:R-:W-:Y:S01]  /*6b50*/  FADD R172, R175, R172 ;  /* 0x000000acafac7221 */ /* 0x000fe20000000000 */
[----:B------:R3:W4:Y:S01]  /*6b60*/  SYNCS.PHASECHK.TRANS64.TRYWAIT P2, [UR6+0x48000], R171 ;  /* 0x048000abff0075a7 */ /* 0x0007220008040146 */
[----:B------:R-:W-:Y:S01]  /*6b70*/  FADD R187, R188, R187 ;  /* 0x000000bbbcbb7221 */ /* 0x000fe20000000000 */
[----:B------:R-:W-:Y:S01]  /*6b80*/  FADD R186, R186, R183 ;  /* 0x000000b7baba7221 */ /* 0x000fe20000000000 */
[----:B------:R-:W-:Y:S01]  /*6b90*/  FADD R172, R173, R172 ;  /* 0x000000acadac7221 */ /* 0x000fe20000000000 */
[----:B-1----:R-:W-:Y:S01]  /*6ba0*/  @!P5 FMUL R167, R167, R167 ;  /* 0x000000a7a7a7d220 */ /* 0x002fe20000400000 */
[----:B------:R-:W-:Y:S01]  /*6bb0*/  F2FP.BF16.F32.PACK_AB R125, R134, R125 ;  /* 0x0000007d867d723e */ /* 0x000fe200000010ff */
[----:B------:R-:W-:Y:S01]  /*6bc0*/  FADD R187, R187, R186 ;  /* 0x000000babbbb7221 */ /* 0x000fe20000000000 */
[----:B------:R-:W-:Y:S01]  /*6bd0*/  F2FP.BF16.F32.PACK_AB R127, R138, R127 ;  /* 0x0000007f8a7f723e */ /* 0x000fe200000010ff */
[----:B------:R-:W-:Y:S01]  /*6be0*/  FFMA R4, R167, R4, R172 ;  /* 0x00000004a7047223 */ /* 0x000fe200000000ac */
[----:B------:R-:W-:Y:S01]  /*6bf0*/  F2FP.BF16.F32.PACK_AB R131, R146, R131 ;  /* 0x000000839283723e */ /* 0x000fe200000010ff */
[----:B--2---:R-:W-:Y:S01]  /*6c00*/  @!P4 FMUL R174, R174, R174 ;  /* 0x000000aeaeaec220 */ /* 0x004fe20000400000 */
[----:B------:R-:W-:Y:S01]  /*6c10*/  F2FP.BF16.F32.PACK_AB R134, R137, R18 ;  /* 0x000000128986723e */ /* 0x000fe200000010ff */
[----:B------:R-:W-:Y:S01]  /*6c20*/  FMUL R24, R24, R167 ;  /* 0x000000a718187220 */ /* 0x000fe20000400000 */
[----:B------:R-:W-:Y:S01]  /*6c30*/  F2FP.BF16.F32.PACK_AB R135, R154, R139 ;  /* 0x0000008b9a87723e */ /* 0x000fe200000010ff */
[----:B------:R-:W-:Y:S01]  /*6c40*/  FFMA R5, R174, R5, R187 ;  /* 0x00000005ae057223 */ /* 0x000fe200000000bb */
[----:B------:R-:W-:Y:S01]  /*6c50*/  F2FP.BF16.F32.PACK_AB R121, R126, R121 ;  /* 0x000000797e79723e */ /* 0x000fe200000010ff */
[----:B------:R-:W-:Y:S01]  /*6c60*/  FMUL R25, R25, R167 ;  /* 0x000000a719197220 */ /* 0x000fe20000400000 */
[----:B------:R-:W-:Y:S01]  /*6c70*/  F2FP.BF16.F32.PACK_AB R123, R130, R123 ;  /* 0x0000007b827b723e */ /* 0x000fe200000010ff */
[----:B------:R-:W-:Y:S01]  /*6c80*/  FMUL R28, R28, R167 ;  /* 0x000000a71c1c7220 */ /* 0x000fe20000400000 */
[----:B------:R-:W-:Y:S01]  /*6c90*/  F2FP.BF16.F32.PACK_AB R129, R142, R129 ;  /* 0x000000818e81723e */ /* 0x000fe200000010ff */
[-C--:B------:R-:W-:Y:S01]  /*6ca0*/  FMUL R29, R29, R167.reuse ;  /* 0x000000a71d1d7220 */ /* 0x080fe20000400000 */
[----:B------:R-:W-:Y:S01]  /*6cb0*/  F2FP.BF16.F32.PACK_AB R137, R143, R158 ;  /* 0x0000009e8f89723e */ /* 0x000fe200000010ff */
[----:B------:R-:W-:Y:S01]  /*6cc0*/  FMUL R32, R32, R167 ;  /* 0x000000a720207220 */ /* 0x000fe20000400000 */
[----:B------:R-:W-:Y:S01]  /*6cd0*/  F2FP.BF16.F32.PACK_AB R138, R20, R145 ;  /* 0x00000091148a723e */ /* 0x000fe200000010ff */
[-C--:B------:R-:W-:Y:S01]  /*6ce0*/  FMUL R33, R33, R167.reuse ;  /* 0x000000a721217220 */ /* 0x080fe20000400000 */
[----:B------:R-:W-:Y:S01]  /*6cf0*/  F2FP.BF16.F32.PACK_AB R139, R147, R160 ;  /* 0x000000a0938b723e */ /* 0x000fe200000010ff */
[----:B------:R-:W-:Y:S01]  /*6d00*/  FMUL R36, R36, R167 ;  /* 0x000000a724247220 */ /* 0x000fe20000400000 */
[----:B------:R-:W-:Y:S01]  /*6d10*/  F2FP.BF16.F32.PACK_AB R140, R140, R149 ;  /* 0x000000958c8c723e */ /* 0x000fe200000010ff */
[----:B------:R-:W-:Y:S01]  /*6d20*/  FMUL R37, R37, R167 ;  /* 0x000000a725257220 */ /* 0x000fe20000400000 */
[----:B------:R-:W-:Y:S01]  /*6d30*/  F2FP.BF16.F32.PACK_AB R146, R148, R161 ;  /* 0x000000a19492723e */ /* 0x000fe200000010ff */
[-C--:B------:R-:W-:Y:S01]  /*6d40*/  FMUL R40, R40, R167.reuse ;  /* 0x000000a728287220 */ /* 0x080fe20000400000 */
        /* <DEDUP_REMOVED lines=88> */
[----:B------:R-:W-:-:S02]  /*72d0*/  F2FP.BF16.F32.PACK_AB R126, R19, R14 ;  /* 0x0000000e137e723e */ /* 0x000fc400000010ff */
[----:B------:R-:W-:Y:S02]  /*72e0*/  F2FP.BF16.F32.PACK_AB R130, R23, R16 ;  /* 0x000000101782723e */ /* 0x000fe400000010ff */
[----:B------:R-:W-:Y:S02]  /*72f0*/  F2FP.BF16.F32.PACK_AB R142, R22, R153 ;  /* 0x00000099168e723e */ /* 0x000fe400000010ff */
[----:B------:R-:W-:Y:S02]  /*7300*/  F2FP.BF16.F32.PACK_AB R143, R159, R166 ;  /* 0x000000a69f8f723e */ /* 0x000fe400000010ff */
[----:B------:R-:W-:Y:S02]  /*7310*/  F2FP.BF16.F32.PACK_AB R145, R155, R164 ;  /* 0x000000a49b91723e */ /* 0x000fe400000010ff */
[----:B------:R-:W-:Y:S02]  /*7320*/  F2FP.BF16.F32.PACK_AB R147, R9, R168 ;  /* 0x000000a80993723e */ /* 0x000fe400000010ff */
[----:B------:R-:W-:-:S02]  /*7330*/  F2FP.BF16.F32.PACK_AB R148, R152, R165 ;  /* 0x000000a59894723e */ /* 0x000fc400000010ff */
[----:B------:R-:W-:Y:S02]  /*7340*/  F2FP.BF16.F32.PACK_AB R149, R11, R10 ;  /* 0x0000000a0b95723e */ /* 0x000fe400000010ff */
[----:B------:R-:W-:Y:S01]  /*7350*/  F2FP.BF16.F32.PACK_AB R150, R156, R169 ;  /* 0x000000a99c96723e */ /* 0x000fe200000010ff */
[----:B---34-:R-:W-:Y:S06]  /*7360*/  @!P0 BRA `(.L_x_27) ;  /* 0x0000000000048947 */ /* 0x018fec0003800000 */
[----:B------:R-:W-:Y:S01]  /*7370*/  BPT.TRAP 0x1 ;  /* 0x000000040000795c */ /* 0x000fe20000300000 */
.L_x_27:
[----:B------:R-:W-:Y:S05]  /*7380*/  @P2 BRA `(.L_x_28) ;  /* 0x0000000000082947 */ /* 0x000fea0003800000 */
[----:B------:R-:W1:Y:S02]  /*7390*/  SYNCS.PHASECHK.TRANS64.TRYWAIT P2, [UR6+0x48000], R171 ;  /* 0x048000abff0075a7 */ /* 0x000e640008040146 */
[----:B-1----:R-:W-:Y:S05]  /*73a0*/  @!P2 BRA `(.L_x_29) ;  /* 0x00000078006ca947 */ /* 0x002fea0003800000 */
.L_x_28:
[----:B------:R-:W-:Y:S01]  /*73b0*/  UIMAD UR6, UR5, 0xc00, UR61 ;  /* 0x00000c00050678a4 */ /* 0x000fe2000f8e023d */
[----:B------:R-:W-:Y:S01]  /*73c0*/  WARPGROUP.ARRIVE ;  /* 0x00000000000079c5 */ /* 0x000fe20000000000 */
[----:B------:R-:W-:Y:S01]  /*73d0*/  UMOV UR7, 0x40000040 ;  /* 0x4000004000077882 */ /* 0x000fe20000000000 */
[----:B------:R-:W-:Y:S01]  /*73e0*/  UMOV UR11, 0x40000040 ;  /* 0x40000040000b7882 */ /* 0x000fe20000000000 */
[----:B------:R-:W-:Y:S01]  /*73f0*/  UIADD3 UR10, UR6, 0x80, URZ ;  /* 0x00000080060a7890 */ /* 0x000fe2000fffe03f */
[----:B------:R-:W-:-:S04]  /*7400*/  F2FP.BF16.F32.PACK_AB R151, R163, R170 ;  /* 0x000000aaa397723e */ /* 0x000fc800000010ff */
[----:B------:R-:W-:Y:S01]  /*7410*/  HGMMA.64x192x16.F32.BF16 R24, R120, gdesc[UR4].tnspB, R24, gsb0 ;  /* 0x42e0000478187df0 */ /* 0x000fe20008001818 */
[----:B------:R-:W-:Y:S02]  /*7420*/  UMOV UR7, 0x40000040 ;  /* 0x4000004000077882 */ /* 0x000fe40000000000 */
[----:B------:R-:W-:Y:S02]  /*7430*/  WARPGROUP.DEPBAR.LE gsb0, 0x0 ;  /* 0x00008000000079c5 */ /* 0x000fe40000010000 */
[----:B------:R-:W-:-:S15]  /*7440*/  WARPGROUP.ARRIVE ;  /* 0x00000000000079c5 */ /* 0x000fde0000000000 */
[----:B------:R-:W-:Y:S01]  /*7450*/  HGMMA.64x192x16.F32.BF16 R24, R124, gdesc[UR8].tnspB, R24, gsb0 ;  /* 0x42e000087c187df0 */ /* 0x000fe20008001818 */
[----:B------:R-:W-:Y:S01]  /*7460*/  UIADD3 UR10, UR6, 0x100, URZ ;  /* 0x00000100060a7890 */ /* 0x000fe2000fffe03f */
[----:B------:R-:W-:Y:S01]  /*7470*/  UMOV UR11, 0x40000040 ;  /* 0x40000040000b7882 */ /* 0x000fe20000000000 */
        /* <DEDUP_REMOVED lines=20> */
[----:B------:R-:W-:Y:S01]  /*75c0*/  UIADD3 UR6, UR6, 0x380, URZ ;  /* 0x0000038006067890 */ /* 0x000fe2000fffe03f */
[----:B------:R-:W-:Y:S02]  /*75d0*/  WARPGROUP.DEPBAR.LE gsb0, 0x0 ;  /* 0x00008000000079c5 */ /* 0x000fe40000010000 */
[----:B------:R-:W-:-:S14]  /*75e0*/  WARPGROUP.ARRIVE ;  /* 0x00000000000079c5 */ /* 0x000fdc0000000000 */
[----:B------:R-:W-:Y:S03]  /*75f0*/  HGMMA.64x192x16.F32.BF16 R24, R144, gdesc[UR8].tnspB, R24, gsb0 ;  /* 0x42e0000890187df0 */ /* 0x000fe60008001818 */
[----:B------:R-:W-:Y:S02]  /*7600*/  WARPGROUP.DEPBAR.LE gsb0, 0x0 ;  /* 0x00008000000079c5 */ /* 0x000fe40000010000 */
[----:B------:R-:W-:-:S15]  /*7610*/  WARPGROUP.ARRIVE ;  /* 0x00000000000079c5 */ /* 0x000fde0000000000 */
[----:B------:R-:W-:Y:S03]  /*7620*/  HGMMA.64x192x16.F32.BF16 R24, R148, gdesc[UR4].tnspB, R24, gsb0 ;  /* 0x42e0000494187df0 */ /* 0x000fe60008001818 */
[----:B------:R-:W-:Y:S02]  /*7630*/  WARPGROUP.DEPBAR.LE gsb0, 0x0 ;  /* 0x00008000000079c5 */ /* 0x000fe40000010000 */
[----:B------:R-:W-:Y:S05]  /*7640*/  @!P0 BRA `(.L_x_30) ;  /* 0x0000000000048947 */ /* 0x000fea0003800000 */
[----:B------:R-:W-:Y:S01]  /*7650*/  BPT.TRAP 0x1 ;  /* 0x000000040000795c */ /* 0x000fe20000300000 */
.L_x_30:
[----:B------:R-:W-:-:S04]  /*7660*/  ULEA UR6, UR56, UR58, 0x3 ;  /* 0x0000003a38067291 */ /* 0x000fc8000f8e183f */
[----:B------:R-:W-:-:S04]  /*7670*/  UIADD3 UR6, UR6, 0x48028, URZ ;  /* 0x0004802806067890 */ /* 0x000fc8000fffe03f */
[----:B------:R-:W-:-:S09]  /*7680*/  UPRMT UR6, URZ, 0x654, UR6 ;  /* 0x000006543f067896 */ /* 0x000fd20008000006 */
[----:B------:R-:W-:Y:S01]  /*7690*/  SYNCS.ARRIVE.TRANS64.RED.A1T0 RZ, [UR6], RZ ;  /* 0x000000ffffff79a7 */ /* 0x000fe20008100406 */
[----:B------:R-:W-:Y:S05]  /*76a0*/  @P1 BRA `(.L_x_31) ;  /* 0x0000000000041947 */ /* 0x000fea0003800000 */
[----:B------:R-:W-:Y:S01]  /*76b0*/  BPT.TRAP 0x1 ;  /* 0x000000040000795c */ /* 0x000fe20000300000 */
.L_x_31:
[----:B------:R-:W-:-:S04]  /*76c0*/  UIADD3 UR56, UR56, 0x1, URZ ;  /* 0x0000000138387890 */ /* 0x000fc8000fffe03f */
[----:B------:R-:W-:-:S04]  /*76d0*/  UISETP.NE.AND UP0, UPT, UR56, 0x5, UPT ;  /* 0x000000053800788c */ /* 0x000fc8000bf05270 */
[----:B------:R-:W-:Y:S01]  /*76e0*/  USEL UR56, UR56, URZ, UP0 ;  /* 0x0000003f38387287 */ /* 0x000fe20008000000 */
[----:B------:R-:W-:Y:S11]  /*76f0*/  @!P0 BRA `(.L_x_32) ;  /* 0x0000000000048947 */ /* 0x000ff60003800000 */
[----:B------:R-:W-:Y:S01]  /*7700*/  BPT.TRAP 0x1 ;  /* 0x000000040000795c */ /* 0x000fe20000300000 */
.L_x_32:
[----:B------:R-:W-:-:S04]  /*7710*/  ULEA UR6, UR56, UR58, 0x3 ;  /* 0x0000003a38067291 */ /* 0x000fc8000f8e183f */
[----:B------:R-:W-:-:S04]  /*7720*/  UIADD3 UR6, UR6, 0x48028, URZ ;  /* 0x0004802806067890 */ /* 0x000fc8000fffe03f */
[----:B------:R-:W-:-:S09]  /*7730*/  UPRMT UR6, URZ, 0x654, UR6 ;  /* 0x000006543f067896 */ /* 0x000fd20008000006 */
[----:B------:R-:W-:Y:S01]  /*7740*/  SYNCS.ARRIVE.TRANS64.RED.A1T0 RZ, [UR6], RZ ;  /* 0x000000ffffff79a7 */ /* 0x000fe20008100406 */
[----:B------:R-:W-:Y:S05]  /*7750*/  @P1 BRA `(.L_x_33) ;  /* 0x0000000000041947 */ /* 0x000fea0003800000 */
[----:B------:R-:W-:Y:S01]  /*7760*/  BPT.TRAP 0x1 ;  /* 0x000000040000795c */ /* 0x000fe20000300000 */
.L_x_33:
[----:B------:R-:W-:Y:S01]  /*7770*/  UISETP.GT.AND UP3, UPT, UR59, 0x2, UPT ;  /* 0x000000023b00788c */ /* 0x000fe2000bf64270 */
[----:B------:R-:W-:Y:S01]  /*7780*/  IADD3 R6, R6, 0x80, RZ ;  /* 0x0000008006067810 */ /* 0x000fe20007ffe0ff */
[----:B------:R-:W-:Y:S01]  /*7790*/  UIADD3 UR5, UR5, 0x1, URZ ;  /* 0x0000000105057890 */ /* 0x000fe2000fffe03f */
[----:B------:R-:W-:Y:S01]  /*77a0*/  MOV R9, R7 ;  /* 0x0000000700097202 */ /* 0x000fe20000000f00 */
[----:B------:R-:W-:Y:S01]  /*77b0*/  UIADD3 UR56, UR56, 0x1, URZ ;  /* 0x0000000138387890 */ /* 0x000fe2000fffe03f */
[----:B------:R-:W-:Y:S01]  /*77c0*/  MOV R11, R8 ;  /* 0x00000008000b7202 */ /* 0x000fe20000000f00 */
[----:B------:R-:W-:Y:S01]  /*77d0*/  UISETP.NE.AND UP2, UPT, UR5, 0x5, UPT ;  /* 0x000000050500788c */ /* 0x000fe2000bf45270 */
[----:B------:R-:W-:Y:S01]  /*77e0*/  PLOP3.LUT P2, PT, PT, PT, UP3, 0x80, 0x0 ;  /* 0x000000000000781c */ /* 0x000fe20003f4f038 */
[----:B------:R-:W-:Y:S02]  /*77f0*/  UIADD3 UR10, UR59, -0x1, URZ ;  /* 0xffffffff3b0a7890 */ /* 0x000fe4000fffe03f */
[----:B------:R-:W-:-:S02]  /*7800*/  UISETP.NE.AND UP0, UPT, UR56, 0x5, UPT ;  /* 0x000000053800788c */ /* 0x000fc4000bf05270 */
[----:B------:R-:W-:Y:S02]  /*7810*/  USEL UR7, URZ, 0x1, UP2 ;  /* 0x000000013f077887 */ /* 0x000fe40009000000 */
[----:B------:R-:W-:Y:S02]  /*7820*/  USEL UR56, UR56, URZ, UP0 ;  /* 0x0000003f38387287 */ /* 0x000fe40008000000 */
[----:B------:R-:W-:Y:S02]  /*7830*/  USEL UR6, UR5, URZ, UP2 ;  /* 0x0000003f05067287 */ /* 0x000fe40009000000 */
[----:B------:R-:W-:Y:S01]  /*7840*/  ULOP3.LUT UR57, UR57, UR7, URZ, 0x3c, !UPT ;  /* 0x0000000739397292 */ /* 0x000fe2000f8e3c3f */
[----:B------:R-:W-:Y:S01]  /*7850*/  UMOV UR59, UR10 ;  /* 0x0000000a003b7c82 */ /* 0x000fe20008000000 */
[----:B------:R-:W-:Y:S10]  /*7860*/  @P2 BRA `(.L_x_34) ;  /* 0xffffffd0001c2947 */ /* 0x000ff4000383ffff */
[----:B------:R-:W-:-:S05]  /*7870*/  UMOV UR59, UR10 ;  /* 0x0000000a003b7c82 */ /* 0x000fca0008000000 */
.L_x_23:
[----:B------:R-:W-:-:S06]  /*7880*/  UISETP.GE.AND UP0, UPT, UR59, 0x1, UPT ;  /* 0x000000013b00788c */ /* 0x000fcc000bf06270 */
[----:B------:R-:W-:-:S13]  /*7890*/  PLOP3.LUT P2, PT, PT, PT, UP0, 0x80, 0x0 ;  /* 0x000000000000781c */ /* 0x000fda0003f4f008 */
[----:B------:R-:W-:Y:S05]  /*78a0*/  @!P2 BRA `(.L_x_35) ;  /* 0x000000380028a947 */ /* 0x000fea0003800000 */
[----:B-1----:R-:W-:Y:S01]  /*78b0*/  MOV R10, R7 ;  /* 0x00000007000a7202 */ /* 0x002fe20000000f00 */
[----:B------:R-:W-:Y:S01]  /*78c0*/  ULDC UR4, c[0x0][0x604] ;  /* 0x0001810000047ab9 */ /* 0x000fe20000000800 */
[----:B------:R-:W-:Y:S01]  /*78d0*/  MOV R9, R8 ;  /* 0x0000000800097202 */ /* 0x000fe20000000f00 */
[----:B------:R-:W-:-:S06]  /*78e0*/  ULDC UR7, c[0x0][0x28c] ;  /* 0x0000a30000077ab9 */ /* 0x000fcc0000000800 */
.L_x_46:
[----:B------:R-:W-:Y:S05]  /*78f0*/  @!P0 BRA `(.L_x_36) ;  /* 0x0000000000048947 */ /* 0x000fea0003800000 */
[----:B------:R-:W-:Y:S01]  /*7900*/  BPT.TRAP 0x1 ;  /* 0x000000040000795c */ /* 0x000fe20000300000 */
.L_x_36:
[----:B------:R-:W-:Y:S01]  /*7910*/  ULEA UR5, UR6, UR58, 0x3 ;  /* 0x0000003a06057291 */ /* 0x000fe2000f8e183f */
[----:B------:R-:W-:-:S04]  /*7920*/  MOV R7, UR57 ;  /* 0x0000003900077c02 */ /* 0x000fc80008000f00 */
[----:B------:R-:W-:-:S04]  /*7930*/  SHF.L.U32 R7, R7, 0x1f, RZ ;  /* 0x0000001f07077819 */ /* 0x000fc800000006ff */
[----:B------:R-:W1:Y:S02]  /*7940*/  SYNCS.PHASECHK.TRANS64.TRYWAIT P2, [UR5+0x48000], R7 ;  /* 0x04800007ff0075a7 */ /* 0x000e640008040145 */
[----:B-1----:R-:W-:Y:S05]  /*7950*/  @!P2 BRA `(.L_x_37) ;  /* 0x000000740018a947 */ /* 0x002fea0003800000 */
.L_x_114:
[----:B------:R-:W-:Y:S01]  /*7960*/  UIMAD UR5, UR6, 0xc00, UR60 ;  /* 0x00000c00060578a4 */ /* 0x000fe2000f8e023c */
[----:B------:R-:W-:Y:S01]  /*7970*/  WARPGROUP.ARRIVE ;  /* 0x00000000000079c5 */ /* 0x000fe20000000000 */
[----:B------:R-:W-:Y:S01]  /*7980*/  UMOV UR55, 0x40000040 ;  /* 0x4000004000377882 */ /* 0x000fe20000000000 */
[----:B------:R-:W-:Y:S01]  /*7990*/  UMOV UR11, 0x40000040 ;  /* 0x40000040000b7882 */ /* 0x000fe20000000000 */
[----:B------:R-:W-:Y:S02]  /*79a0*/  UIADD3 UR10, UR5, 0x2, URZ ;  /* 0x00000002050a7890 */ /* 0x000fe4000fffe03f */
[----:B------:R-:W-:Y:S02]  /*79b0*/  UIADD3 UR14, UR5, 0x4, URZ ;  /* 0x00000004050e7890 */ /* 0x000fe4000fffe03f */
[----:B------:R-:W-:Y:S01]  /*79c0*/  UMOV UR54, UR5 ;  /* 0x0000000500367c82 */ /* 0x000fe20008000000 */
[----:B------:R-:W-:Y:S01]  /*79d0*/  UMOV UR15, 0x40000040 ;  /* 0x40000040000f7882 */ /* 0x000fe20000000000 */
        /* <DEDUP_REMOVED lines=60> */
.L_x_38:
[C---:B-1----:R-:W-:Y:S01]  /*7da0*/  IADD3 R7, R6.reuse, 0x1, RZ ;  /* 0x0000000106077810 */ /* 0x042fe20007ffe0ff */
[----:B------:R-:W-:Y:S01]  /*7db0*/  ULEA UR6, UR5, UR58, 0x3 ;  /* 0x0000003a05067291 */ /* 0x000fe2000f8e183f */
[C---:B------:R-:W-:Y:S02]  /*7dc0*/  IADD3 R8, R6.reuse, 0x8, RZ ;  /* 0x0000000806087810 */ /* 0x040fe40007ffe0ff */
[----:B------:R-:W-:Y:S02]  /*7dd0*/  ISETP.GE.AND P3, PT, R7, UR7, PT ;  /* 0x0000000707007c0c */ /* 0x000fe4000bf66270 */
[C---:B------:R-:W-:Y:S02]  /*7de0*/  IADD3 R7, R6.reuse, 0x10, RZ ;  /* 0x0000001006077810 */ /* 0x040fe40007ffe0ff */
[----:B------:R-:W-:Y:S02]  /*7df0*/  IADD3 R11, R6, 0x9, RZ ;  /* 0x00000009060b7810 */ /* 0x000fe40007ffe0ff */
[----:B------:R-:W-:-:S02]  /*7e00*/  ISETP.GE.AND P2, PT, R8, UR7, PT ;  /* 0x0000000708007c0c */ /* 0x000fc4000bf46270 */
[C---:B------:R-:W-:Y:S02]  /*7e10*/  ISETP.GE.AND P4, PT, R6.reuse, UR7, PT ;  /* 0x0000000706007c0c */ /* 0x040fe4000bf86270 */
[C---:B------:R-:W-:Y:S02]  /*7e20*/  IADD3 R8, R6.reuse, 0x11, RZ ;  /* 0x0000001106087810 */ /* 0x040fe40007ffe0ff */
[----:B------:R-:W-:Y:S02]  /*7e30*/  ISETP.GE.AND P6, PT, R7, UR7, PT ;  /* 0x0000000707007c0c */ /* 0x000fe4000bfc6270 */
[----:B------:R-:W-:Y:S02]  /*7e40*/  ISETP.GE.AND P5, PT, R11, UR7, PT ;  /* 0x000000070b007c0c */ /* 0x000fe4000bfa6270 */
[----:B------:R-:W-:Y:S02]  /*7e50*/  IADD3 R7, R6, 0x18, RZ ;  /* 0x0000001806077810 */ /* 0x000fe40007ffe0ff */
[----:B------:R-:W-:-:S02]  /*7e60*/  FSEL R11, R120, -INF , !P4 ;  /* 0xff800000780b7808 */ /* 0x000fc40006000000 */
[----:B------:R-:W-:Y:S02]  /*7e70*/  FSEL R122, R122, -INF , !P4 ;  /* 0xff8000007a7a7808 */ /* 0x000fe40006000000 */
[----:B------:R-:W-:Y:S02]  /*7e80*/  ISETP.GE.AND P4, PT, R8, UR7, PT ;  /* 0x0000000708007c0c */ /* 0x000fe4000bf86270 */
[----:B------:R-:W-:Y:S02]  /*7e90*/  IADD3 R8, R6, 0x19, RZ ;  /* 0x0000001906087810 */ /* 0x000fe40007ffe0ff */
[----:B------:R-:W-:Y:S02]  /*7ea0*/  FSEL R121, R121, -INF , !P3 ;  /* 0xff80000079797808 */ /* 0x000fe40005800000 */
[----:B------:R-:W-:Y:S02]  /*7eb0*/  FSEL R22, R123, -INF , !P3 ;  /* 0xff8000007b167808 */ /* 0x000fe40005800000 */
[----:B------:R-:W-:-:S02]  /*7ec0*/  ISETP.GE.AND P3, PT, R7, UR7, PT ;  /* 0x0000000707007c0c */ /* 0x000fc4000bf66270 */
[----:B------:R-:W-:Y:S02]  /*7ed0*/  IADD3 R7, R6, 0x20, RZ ;  /* 0x0000002006077810 */ /* 0x000fe40007ffe0ff */
[----:B------:R-:W-:Y:S02]  /*7ee0*/  FSEL R124, R124, -INF , !P2 ;  /* 0xff8000007c7c7808 */ /* 0x000fe40005000000 */
[----:B------:R-:W-:Y:S02]  /*7ef0*/  FSEL R126, R126, -INF , !P2 ;  /* 0xff8000007e7e7808 */ /* 0x000fe40005000000 */
[----:B------:R-:W-:Y:S02]  /*7f00*/  ISETP.GE.AND P2, PT, R8, UR7, PT ;  /* 0x0000000708007c0c */ /* 0x000fe4000bf46270 */
[----:B------:R-:W-:Y:S02]  /*7f10*/  IADD3 R8, R6, 0x21, RZ ;  /* 0x0000002106087810 */ /* 0x000fe40007ffe0ff */
[----:B------:R-:W-:-:S02]  /*7f20*/  FSEL R125, R125, -INF , !P5 ;  /* 0xff8000007d7d7808 */ /* 0x000fc40006800000 */
[----:B------:R-:W-:Y:S02]  /*7f30*/  FSEL R14, R127, -INF , !P5 ;  /* 0xff8000007f0e7808 */ /* 0x000fe40006800000 */
[----:B------:R-:W-:Y:S02]  /*7f40*/  ISETP.GE.AND P5, PT, R7, UR7, PT ;  /* 0x0000000707007c0c */ /* 0x000fe4000bfa6270 */
[----:B------:R-:W-:Y:S02]  /*7f50*/  FMNMX R7, R122, R9, !PT ;  /* 0x000000097a077209 */ /* 0x000fe40007800000 */
[----:B------:R-:W-:Y:S02]  /*7f60*/  FSEL R128, R128, -INF , !P6 ;  /* 0xff80000080807808 */ /* 0x000fe40007000000 */
[----:B------:R-:W-:Y:S02]  /*7f70*/  FSEL R130, R130, -INF , !P6 ;  /* 0xff80000082827808 */ /* 0x000fe40007000000 */
[----:B------:R-:W-:-:S02]  /*7f80*/  ISETP.GE.AND P6, PT, R8, UR7, PT ;  /* 0x0000000708007c0c */ /* 0x000fc4000bfc6270 */
[----:B------:R-:W-:Y:S02]  /*7f90*/  IADD3 R8, R6, 0x28, RZ ;  /* 0x0000002806087810 */ /* 0x000fe40007ffe0ff */
[----:B------:R-:W-:Y:S02]  /*7fa0*/  FMNMX R7, R22, R7, !PT ;  /* 0x0000000716077209 */ /* 0x000fe40007800000 */
[----:B------:R-:W-:Y:S02]  /*7fb0*/  FSEL R129, R129, -INF , !P4 ;  /* 0xff80000081817808 */ /* 0x000fe40006000000 */
[----:B------:R-:W-:Y:S02]  /*7fc0*/  FSEL R16, R131, -INF , !P4 ;  /* 0xff80000083107808 */ /* 0x000fe40006000000 */
[----:B------:R-:W-:Y:S02]  /*7fd0*/  ISETP.GE.AND P4, PT, R8, UR7, PT ;  /* 0x0000000708007c0c */ /* 0x000fe4000bf86270 */
[----:B------:R-:W-:-:S02]  /*7fe0*/  IADD3 R8, R6, 0x29, RZ ;  /* 0x0000002906087810 */ /* 0x000fc40007ffe0ff */
[----:B------:R-:W-:Y:S02]  /*7ff0*/  FMNMX R7, R126, R7, !PT ;  /* 0x000000077e077209 */ /* 0x000fe40007800000 */
[----:B------:R-:W-:Y:S02]  /*8000*/  FSEL R132, R132, -INF , !P3 ;  /* 0xff80000084847808 */ /* 0x000fe40005800000 */
[----:B------:R-:W-:Y:S02]  /*8010*/  FSEL R134, R134, -INF , !P3 ;  /* 0xff80000086867808 */ /* 0x000fe40005800000 */
[----:B------:R-:W-:Y:S02]  /*8020*/  ISETP.GE.AND P3, PT, R8, UR7, PT ;  /* 0x0000000708007c0c */ /* 0x000fe4000bf66270 */
[----:B------:R-:W-:Y:S02]  /*8030*/  FMNMX R7, R14, R7, !PT ;  /* 0x000000070e077209 */ /* 0x000fe40007800000 */
[----:B------:R-:W-:-:S02]  /*8040*/  IADD3 R8, R6, 0x30, RZ ;  /* 0x0000003006087810 */ /* 0x000fc40007ffe0ff */
[----:B------:R-:W-:Y:S02]  /*8050*/  FSEL R133, R133, -INF , !P2 ;  /* 0xff80000085857808 */ /* 0x000fe40005000000 */
[----:B------:R-:W-:Y:S02]  /*8060*/  FSEL R18, R135, -INF , !P2 ;  /* 0xff80000087127808 */ /* 0x000fe40005000000 */
[----:B------:R-:W-:Y:S02]  /*8070*/  FMNMX R7, R130, R7, !PT ;  /* 0x0000000782077209 */ /* 0x000fe40007800000 */
[----:B------:R-:W-:Y:S02]  /*8080*/  ISETP.GE.AND P2, PT, R8, UR7, PT ;  /* 0x0000000708007c0c */ /* 0x000fe4000bf46270 */
[----:B------:R-:W-:Y:S02]  /*8090*/  IADD3 R8, R6, 0x31, RZ ;  /* 0x0000003106087810 */ /* 0x000fe40007ffe0ff */
[----:B------:R-:W-:-:S02]  /*80a0*/  FMNMX R7, R16, R7, !PT ;  /* 0x0000000710077209 */ /* 0x000fc40007800000 */
[----:B------:R-:W-:Y:S02]  /*80b0*/  FSEL R136, R136, -INF , !P5 ;  /* 0xff80000088887808 */ /* 0x000fe40006800000 */
[----:B------:R-:W-:Y:S02]  /*80c0*/  FSEL R138, R138, -INF , !P5 ;  /* 0xff8000008a8a7808 */ /* 0x000fe40006800000 */
[----:B------:R-:W-:Y:S02]  /*80d0*/  ISETP.GE.AND P5, PT, R8, UR7, PT ;  /* 0x0000000708007c0c */ /* 0x000fe4000bfa6270 */
[----:B------:R-:W-:Y:S02]  /*80e0*/  IADD3 R8, R6, 0x38, RZ ;  /* 0x0000003806087810 */ /* 0x000fe40007ffe0ff */
[----:B------:R-:W-:Y:S02]  /*80f0*/  FMNMX R7, R134, R7, !PT ;  /* 0x0000000786077209 */ /* 0x000fe40007800000 */
[----:B------:R-:W-:-:S02]  /*8100*/  FSEL R137, R137, -INF , !P6 ;  /* 0xff80000089897808 */ /* 0x000fc40007000000 */
[----:B------:R-:W-:Y:S02]  /*8110*/  FSEL R20, R139, -INF , !P6 ;  /* 0xff8000008b147808 */ /* 0x000fe40007000000 */
[----:B------:R-:W-:Y:S02]  /*8120*/  ISETP.GE.AND P6, PT, R8, UR7, PT ;  /* 0x0000000708007c0c */ /* 0x000fe4000bfc6270 */
[----:B------:R-:W-:Y:S02]  /*8130*/  IADD3 R8, R6, 0x39, RZ ;  /* 0x0000003906087810 */ /* 0x000fe40007ffe0ff */
[----:B------:R-:W-:Y:S02]  /*8140*/  FMNMX R7, R18, R7, !PT ;  /* 0x0000000712077209 */ /* 0x000fe40007800000 */
[----:B------:R-:W-:Y:S02]  /*8150*/  FSEL R140, R140, -INF , !P4 ;  /* 0xff8000008c8c7808 */ /* 0x000fe40006000000 */
[----:B------:R-:W-:-:S02]  /*8160*/  FSEL R142, R142, -INF , !P4 ;  /* 0xff8000008e8e7808 */ /* 0x000fc40006000000 */
[----:B------:R-:W-:Y:S02]  /*8170*/  ISETP.GE.AND P4, PT, R8, UR7, PT ;  /* 0x0000000708007c0c */ /* 0x000fe4000bf86270 */
[----:B------:R-:W-:Y:S02]  /*8180*/  FMNMX R7, R138, R7, !PT ;  /* 0x000000078a077209 */ /* 0x000fe40007800000 */
[----:B------:R-:W-:Y:S02]  /*8190*/  IADD3 R8, R6, 0x40, RZ ;  /* 0x0000004006087810 */ /* 0x000fe40007ffe0ff */
[----:B------:R-:W-:Y:S02]  /*81a0*/  FSEL R141, R141, -INF , !P3 ;  /* 0xff8000008d8d7808 */ /* 0x000fe40005800000 */
[----:B------:R-:W-:Y:S02]  /*81b0*/  FSEL R120, R143, -INF , !P3 ;  /* 0xff8000008f787808 */ /* 0x000fe40005800000 */
[----:B------:R-:W-:-:S02]  /*81c0*/  FMNMX R7, R20, R7, !PT ;  /* 0x0000000714077209 */ /* 0x000fc40007800000 */
[----:B------:R-:W-:Y:S02]  /*81d0*/  ISETP.GE.AND P3, PT, R8, UR7, PT ;  /* 0x0000000708007c0c */ /* 0x000fe4000bf66270 */
[----:B------:R-:W-:Y:S02]  /*81e0*/  IADD3 R8, R6, 0x41, RZ ;  /* 0x0000004106087810 */ /* 0x000fe40007ffe0ff */
        /* <DEDUP_REMOVED lines=9> */
[----:B------:R-:W-:-:S02]  /*8280*/  FMNMX R8, R146, R7, !PT ;  /* 0x0000000792087209 */ /* 0x000fc40007800000 */
[----:B------:R-:W-:Y:S02]  /*8290*/  FSEL R150, R150, -INF , !P6 ;  /* 0xff80000096967808 */ /* 0x000fe40007000000 */
[----:B------:R-:W-:Y:S02]  /*82a0*/  FMNMX R7, R147, R8, !PT ;  /* 0x0000000893077209 */ /* 0x000fe40007800000 */
[----:B------:R-:W-:Y:S02]  /*82b0*/  FSEL R151, R151, -INF , !P4 ;  /* 0xff80000097977808 */ /* 0x000fe40006000000 */
[----:B------:R-:W-:Y:S02]  /*82c0*/  FMNMX R8, R150, R7, !PT ;  /* 0x0000000796087209 */ /* 0x000fe40007800000 */
[----:B------:R-:W-:Y:S02]  /*82d0*/  IADD3 R12, R6, 0x49, RZ ;  /* 0x00000049060c7810 */ /* 0x000fe40007ffe0ff */
[----:B------:R-:W-:-:S02]  /*82e0*/  FSEL R154, R154, -INF , !P3 ;  /* 0xff8000009a9a7808 */ /* 0x000fc40005800000 */
[----:B------:R-:W-:Y:S02]  /*82f0*/  FMNMX R7, R151, R8, !PT ;  /* 0x0000000897077209 */ /* 0x000fe40007800000 */
[----:B------:R-:W-:Y:S02]  /*8300*/  FSEL R148, R148, -INF , !P6 ;  /* 0xff80000094947808 */ /* 0x000fe40007000000 */
[----:B------:R-:W-:Y:S02]  /*8310*/  ISETP.GE.AND P6, PT, R12, UR7, PT ;  /* 0x000000070c007c0c */ /* 0x000fe4000bfc6270 */
[----:B------:R-:W-:Y:S02]  /*8320*/  FSEL R155, R155, -INF , !P2 ;  /* 0xff8000009b9b7808 */ /* 0x000fe40005000000 */
[----:B------:R-:W-:Y:S02]  /*8330*/  FMNMX R8, R154, R7, !PT ;  /* 0x000000079a087209 */ /* 0x000fe40007800000 */
[----:B------:R-:W-:-:S02]  /*8340*/  IADD3 R12, R6, 0x50, RZ ;  /* 0x00000050060c7810 */ /* 0x000fc40007ffe0ff */
[----:B------:R-:W-:Y:S02]  /*8350*/  FSEL R149, R149, -INF , !P4 ;  /* 0xff80000095957808 */ /* 0x000fe40006000000 */
[----:B------:R-:W-:Y:S02]  /*8360*/  FSEL R158, R158, -INF , !P5 ;  /* 0xff8000009e9e7808 */ /* 0x000fe40006800000 */
[----:B------:R-:W-:Y:S02]  /*8370*/  FMNMX R7, R155, R8, !PT ;  /* 0x000000089b077209 */ /* 0x000fe40007800000 */
[----:B------:R-:W-:Y:S02]  /*8380*/  ISETP.GE.AND P4, PT, R12, UR7, PT ;  /* 0x000000070c007c0c */ /* 0x000fe4000bf86270 */
[----:B------:R-:W-:Y:S02]  /*8390*/  IADD3 R12, R6, 0x51, RZ ;  /* 0x00000051060c7810 */ /* 0x000fe40007ffe0ff */
[----:B------:R-:W-:-:S02]  /*83a0*/  FSEL R159, R159, -INF , !P6 ;  /* 0xff8000009f9f7808 */ /* 0x000fc40007000000 */
[----:B------:R-:W-:Y:S02]  /*83b0*/  FMNMX R8, R158, R7, !PT ;  /* 0x000000079e087209 */ /* 0x000fe40007800000 */
[----:B------:R-:W-:Y:S02]  /*83c0*/  FSEL R152, R152, -INF , !P3 ;  /* 0xff80000098987808 */ /* 0x000fe40005800000 */
[----:B------:R-:W-:Y:S02]  /*83d0*/  ISETP.GE.AND P3, PT, R12, UR7, PT ;  /* 0x000000070c007c0c */ /* 0x000fe4000bf66270 */
[----:B------:R-:W-:Y:S02]  /*83e0*/  IADD3 R12, R6, 0x58, RZ ;  /* 0x00000058060c7810 */ /* 0x000fe40007ffe0ff */
[----:B------:R-:W-:Y:S02]  /*83f0*/  FSEL R162, R162, -INF , !P4 ;  /* 0xff800000a2a27808 */ /* 0x000fe40006000000 */
[----:B------:R-:W-:-:S02]  /*8400*/  FMNMX R7, R159, R8, !PT ;  /* 0x000000089f077209 */ /* 0x000fc40007800000 */
[----:B------:R-:W-:Y:S02]  /*8410*/  FSEL R153, R153, -INF , !P2 ;  /* 0xff80000099997808 */ /* 0x000fe40005000000 */
[----:B------:R-:W-:Y:S02]  /*8420*/  ISETP.GE.AND P2, PT, R12, UR7, PT ;  /* 0x000000070c007c0c */ /* 0x000fe4000bf46270 */
[----:B------:R-:W-:Y:S02]  /*8430*/  IADD3 R12, R6, 0x59, RZ ;  /* 0x00000059060c7810 */ /* 0x000fe40007ffe0ff */
[----:B------:R-:W-:Y:S02]  /*8440*/  FSEL R163, R163, -INF , !P3 ;  /* 0xff800000a3a37808 */ /* 0x000fe40005800000 */
[----:B------:R-:W-:Y:S02]  /*8450*/  FMNMX R8, R162, R7, !PT ;  /* 0x00000007a2087209 */ /* 0x000fe40007800000 */
[----:B------:R-:W-:-:S02]  /*8460*/  P2R R13, PR, RZ, 0x2 ;  /* 0x00000002ff0d7803 */ /* 0x000fc40000000000 */
[----:B------:R-:W-:Y:S02]  /*8470*/  IADD3 R123, R6, 0x60, RZ ;  /* 0x00000060067b7810 */ /* 0x000fe40007ffe0ff */
[----:B------:R-:W-:Y:S02]  /*8480*/  ISETP.GE.AND P1, PT, R12, UR7, PT ;  /* 0x000000070c007c0c */ /* 0x000fe4000bf26270 */
[----:B------:R-:W-:Y:S02]  /*8490*/  FSEL R166, R166, -INF , !P2 ;  /* 0xff800000a6a67808 */ /* 0x000fe40005000000 */
[----:B------:R-:W-:Y:S02]  /*84a0*/  FMNMX R7, R163, R8, !PT ;  /* 0x00000008a3077209 */ /* 0x000fe40007800000 */
[----:B------:R-:W-:Y:S02]  /*84b0*/  IADD3 R17, R6, 0x61, RZ ;  /* 0x0000006106117810 */ /* 0x000fe40007ffe0ff */
[----:B------:R-:W-:-:S02]  /*84c0*/  FSEL R156, R156, -INF , !P5 ;  /* 0xff8000009c9c7808 */ /* 0x000fc40006800000 */
[----:B------:R-:W-:Y:S02]  /*84d0*/  P2R R15, PR, RZ, 0x1 ;  /* 0x00000001ff0f7803 */ /* 0x000fe40000000000 */
[----:B------:R-:W-:Y:S02]  /*84e0*/  ISETP.GE.AND P5, PT, R123, UR7, PT ;  /* 0x000000077b007c0c */ /* 0x000fe4000bfa6270 */
[----:B------:R-:W-:Y:S02]  /*84f0*/  FSEL R167, R167, -INF , !P1 ;  /* 0xff800000a7a77808 */ /* 0x000fe40004800000 */
[----:B------:R-:W-:Y:S02]  /*8500*/  FMNMX R8, R166, R7, !PT ;  /* 0x00000007a6087209 */ /* 0x000fe40007800000 */
[----:B------:R-:W-:Y:S02]  /*8510*/  ISETP.GE.AND P0, PT, R17, UR7, PT ;  /* 0x0000000711007c0c */ /* 0x000fe4000bf06270 */
[----:B------:R-:W-:-:S02]  /*8520*/  IADD3 R17, R6, 0x68, RZ ;  /* 0x0000006806117810 */ /* 0x000fc40007ffe0ff */
[----:B------:R-:W-:Y:S02]  /*8530*/  FSEL R170, R170, -INF , !P5 ;  /* 0xff800000aaaa7808 */ /* 0x000fe40006800000 */
[----:B------:R-:W-:Y:S02]  /*8540*/  FMNMX R7, R167, R8, !PT ;  /* 0x00000008a7077209 */ /* 0x000fe40007800000 */
        /* <DEDUP_REMOVED lines=9> */
[----:B------:R-:W-:-:S02]  /*85e0*/  FSEL R161, R161, -INF , !P3 ;  /* 0xff800000a1a17808 */ /* 0x000fc40005800000 */
[----:B------:R-:W-:Y:S02]  /*85f0*/  IADD3 R127, R6, 0x71, RZ ;  /* 0x00000071067f7810 */ /* 0x000fe40007ffe0ff */
[----:B------:R-:W-:Y:S02]  /*8600*/  FSEL R175, R175, -INF , !P2 ;  /* 0xff800000afaf7808 */ /* 0x000fe40005000000 */
[----:B------:R-:W-:Y:S02]  /*8610*/  FMNMX R8, R174, R7, !PT ;  /* 0x00000007ae087209 */ /* 0x000fe40007800000 */
[----:B------:R-:W-:Y:S02]  /*8620*/  ISETP.GE.AND P3, PT, R17, UR7, PT ;  /* 0x0000000711007c0c */ /* 0x000fe4000bf66270 */
[----:B------:R-:W-:Y:S02]  /*8630*/  FSEL R160, R160, -INF , !P4 ;  /* 0xff800000a0a07808 */ /* 0x000fe40006000000 */
[----:B------:R-:W-:-:S02]  /*8640*/  IADD3 R131, R6, 0x78, RZ ;  /* 0x0000007806837810 */ /* 0x000fc40007ffe0ff */
[----:B------:R-:W-:Y:S02]  /*8650*/  FSEL R178, R178, -INF , !P3 ;  /* 0xff800000b2b27808 */ /* 0x000fe40005800000 */
[----:B------:R-:W-:Y:S02]  /*8660*/  FMNMX R7, R175, R8, !PT ;  /* 0x00000008af077209 */ /* 0x000fe40007800000 */
[----:B------:R-:W-:Y:S02]  /*8670*/  ISETP.GE.AND P4, PT, R127, UR7, PT ;  /* 0x000000077f007c0c */ /* 0x000fe4000bf86270 */
[----:B------:R-:W-:Y:S02]  /*8680*/  IADD3 R135, R6, 0x79, RZ ;  /* 0x0000007906877810 */ /* 0x000fe40007ffe0ff */
[----:B------:R-:W-:Y:S02]  /*8690*/  FSEL R179, R179, -INF , !P4 ;  /* 0xff800000b3b37808 */ /* 0x000fe40006000000 */
[----:B------:R-:W-:-:S02]  /*86a0*/  FMNMX R8, R178, R7, !PT ;  /* 0x00000007b2087209 */ /* 0x000fc40007800000 */
[----:B------:R-:W-:Y:S02]  /*86b0*/  ISETP.GE.AND P5, PT, R131, UR7, PT ;  /* 0x0000000783007c0c */ /* 0x000fe4000bfa6270 */
[----:B------:R-:W-:Y:S02]  /*86c0*/  FSEL R157, R157, -INF , !P6 ;  /* 0xff8000009d9d7808 */ /* 0x000fe40007000000 */
[----:B------:R-:W-:Y:S02]  /*86d0*/  FSEL R182, R182, -INF , !P5 ;  /* 0xff800000b6b67808 */ /* 0x000fe40006800000 */
[----:B------:R-:W-:Y:S02]  /*86e0*/  FMNMX R7, R179, R8, !PT ;  /* 0x00000008b3077209 */ /* 0x000fe40007800000 */
[----:B------:R-:W-:Y:S02]  /*86f0*/  ISETP.GE.AND P6, PT, R135, UR7, PT ;  /* 0x0000000787007c0c */ /* 0x000fe4000bfc6270 */
[----:B------:R-:W-:-:S02]  /*8700*/  FMNMX R8, R182, R7, !PT ;  /* 0x00000007b6087209 */ /* 0x000fc40007800000 */
[----:B------:R-:W-:Y:S02]  /*8710*/  FSEL R183, R183, -INF , !P6 ;  /* 0xff800000b7b77808 */ /* 0x000fe40007000000 */
[----:B------:R-:W-:Y:S02]  /*8720*/  P2R R19, PR, RZ, 0x4 ;  /* 0x00000004ff137803 */ /* 0x000fe40000000000 */
[----:B------:R-:W-:Y:S02]  /*8730*/  FMNMX R7, R183, R8, !PT ;  /* 0x00000008b7077209 */ /* 0x000fe40007800000 */
[----:B------:R-:W-:Y:S02]  /*8740*/  P2R R21, PR, RZ, 0x2 ;  /* 0x00000002ff157803 */ /* 0x000fe40000000000 */
[----:B------:R-:W-:Y:S01]  /*8750*/  ISETP.GE.AND P1, PT, R12, UR7, PT ;  /* 0x000000070c007c0c */ /* 0x000fe2000bf26270 */
[----:B------:R-:W1:Y:S01]  /*8760*/  SHFL.BFLY PT, R8, R7, 0x1, 0x1f ;  /* 0x0c201f0007087f89 */ /* 0x000e6200000e0000 */
[----:B------:R-:W-:-:S02]  /*8770*/  FMNMX R184, R11, R10, !PT ;  /* 0x0000000a0bb87209 */ /* 0x000fc40007800000 */
[----:B------:R-:W-:Y:S02]  /*8780*/  FSEL R165, R165, -INF , !P1 ;  /* 0xff800000a5a57808 */ /* 0x000fe40004800000 */
[----:B------:R-:W-:Y:S02]  /*8790*/  ISETP.NE.AND P1, PT, R21, RZ, PT ;  /* 0x000000ff1500720c */ /* 0x000fe40003f25270 */
[----:B------:R-:W-:Y:S02]  /*87a0*/  P2R R23, PR, RZ, 0x1 ;  /* 0x00000001ff177803 */ /* 0x000fe40000000000 */
[----:B------:R-:W-:Y:S02]  /*87b0*/  FSEL R172, R172, -INF , !P1 ;  /* 0xff800000acac7808 */ /* 0x000fe40004800000 */
[----:B------:R-:W-:Y:S02]  /*87c0*/  ISETP.NE.AND P1, PT, R13, RZ, PT ;  /* 0x000000ff0d00720c */ /* 0x000fe40003f25270 */
[----:B------:R-:W-:-:S02]  /*87d0*/  ISETP.GE.AND P0, PT, R123, UR7, PT ;  /* 0x000000077b007c0c */ /* 0x000fc4000bf06270 */
[----:B------:R-:W-:Y:S02]  /*87e0*/  FSEL R176, R176, -INF , !P3 ;  /* 0xff800000b0b07808 */ /* 0x000fe40005800000 */
[----:B------:R-:W-:Y:S02]  /*87f0*/  FSEL R168, R168, -INF , !P0 ;  /* 0xff800000a8a87808 */ /* 0x000fe40004000000 */
[----:B------:R-:W-:Y:S02]  /*8800*/  ISETP.NE.AND P0, PT, R23, RZ, PT ;  /* 0x000000ff1700720c */ /* 0x000fe40003f05270 */
[----:B------:R-:W-:Y:S02]  /*8810*/  FSEL R180, R180, -INF , !P5 ;  /* 0xff800000b4b47808 */ /* 0x000fe40006800000 */
[----:B------:R-:W-:Y:S02]  /*8820*/  FSEL R169, R169, -INF , !P0 ;  /* 0xff800000a9a97808 */ /* 0x000fe40004000000 */
[----:B-1----:R-:W-:-:S02]  /*8830*/  FMNMX R17, R7, R8, !PT ;  /* 0x0000000807117209 */ /* 0x002fc40007800000 */
[----:B------:R-:W-:Y:S02]  /*8840*/  FMNMX R7, R121, R184, !PT ;  /* 0x000000b879077209 */ /* 0x000fe40007800000 */
[----:B------:R-:W-:Y:S01]  /*8850*/  ISETP.NE.AND P0, PT, R15, RZ, PT ;  /* 0x000000ff0f00720c */ /* 0x000fe20003f05270 */
[----:B------:R-:W1:Y:S01]  /*8860*/  SHFL.BFLY PT, R8, R17, 0x2, 0x1f ;  /* 0x0c401f0011087f89 */ /* 0x000e6200000e0000 */
[----:B------:R-:W-:Y:S02]  /*8870*/  FSEL R177, R177, -INF , !P4 ;  /* 0xff800000b1b17808 */ /* 0x000fe40006000000 */
[----:B------:R-:W-:Y:S02]  /*8880*/  FSEL R181, R181, -INF , !P6 ;  /* 0xff800000b5b57808 */ /* 0x000fe40007000000 */
[----:B-1----:R-:W-:-:S04]  /*8890*/  FMNMX R8, R17, R8, !PT ;  /* 0x0000000811087209 */ /* 0x002fc80007800000 */
[----:B------:R-:W-:-:S04]  /*88a0*/  FSETP.NEU.AND P2, PT, R8, -INF , PT ;  /* 0xff8000000800780b */ /* 0x000fc80003f4d000 */
[----:B------:R-:W-:Y:S02]  /*88b0*/  FSEL R12, R8, RZ, P2 ;  /* 0x000000ff080c7208 */ /* 0x000fe40001000000 */
[----:B------:R-:W-:-:S03]  /*88c0*/  ISETP.NE.AND P2, PT, R19, RZ, PT ;  /* 0x000000ff1300720c */ /* 0x000fc60003f45270 */
[----:B------:R-:W-:Y:S01]  /*88d0*/  FMUL R21, R12, UR4 ;  /* 0x000000040c157c20 */ /* 0x000fe20008400000 */
[----:B------:R-:W-:-:S03]  /*88e0*/  FSEL R173, R173, -INF , !P2 ;  /* 0xff800000adad7808 */ /* 0x000fc60005000000 */
[--C-:B------:R-:W-:Y:S01]  /*88f0*/  FFMA R13, R122, UR4, -R21.reuse ;  /* 0x000000047a0d7c23 */ /* 0x100fe20008000815 */
[----:B------:R-:W-:Y:S01]  /*8900*/  FMNMX R122, R124, R7, !PT ;  /* 0x000000077c7a7209 */ /* 0x000fe20007800000 */
[--C-:B------:R-:W-:Y:S01]  /*8910*/  FFMA R15, R22, UR4, -R21.reuse ;  /* 0x00000004160f7c23 */ /* 0x100fe20008000815 */
[--C-:B------:R-:W-:Y:S01]  /*8920*/  FFMA R17, R14, UR4, -R21.reuse ;  /* 0x000000040e117c23 */ /* 0x100fe20008000815 */
[--C-:B------:R-:W-:Y:S01]  /*8930*/  FFMA R123, R126, UR4, -R21.reuse ;  /* 0x000000047e7b7c23 */ /* 0x100fe20008000815 */
[----:B------:R-:W-:Y:S01]  /*8940*/  FSETP.GEU.AND P2, PT, R13, -126, PT ;  /* 0xc2fc00000d00780b */ /* 0x000fe20003f4e000 */
[--C-:B------:R-:W-:Y:S01]  /*8950*/  FFMA R19, R16, UR4, -R21.reuse ;  /* 0x0000000410137c23 */ /* 0x100fe20008000815 */
[----:B------:R-:W-:Y:S01]  /*8960*/  FMNMX R7, R125, R122, !PT ;  /* 0x0000007a7d077209 */ /* 0x000fe20007800000 */
        /* <DEDUP_REMOVED lines=10> */
[----:B------:R-:W-:Y:S01]  /*8a10*/  @!P2 FMUL R13, R13, 0.5 ;  /* 0x3f0000000d0da820 */ /* 0x000fe20000400000 */
[----:B------:R-:W-:Y:S01]  /*8a20*/  FMNMX R14, R132, R7, !PT ;  /* 0x00000007840e7209 */ /* 0x000fe20007800000 */
[--C-:B------:R-:W-:Y:S01]  /*8a30*/  FFMA R134, R120, UR4, -R21.reuse ;  /* 0x0000000478867c23 */ /* 0x100fe20008000815 */
[----:B------:R-:W-:Y:S01]  /*8a40*/  FSETP.GEU.AND P6, PT, R130, -126, PT ;  /* 0xc2fc00008200780b */ /* 0x000fe20003fce000 */
[----:B------:R-:W-:Y:S01]  /*8a50*/  @!P3 FMUL R15, R15, 0.5 ;  /* 0x3f0000000f0fb820 */ /* 0x000fe20000400000 */
[----:B------:R-:W-:Y:S01]  /*8a60*/  FMNMX R7, R133, R14, !PT ;  /* 0x0000000e85077209 */ /* 0x000fe20007800000 */
[----:B------:R-:W1:Y:S01]  /*8a70*/  MUFU.EX2 R13, R13 ;  /* 0x0000000d000d7308 */ /* 0x000e620000000800 */
[--C-:B------:R-:W-:Y:S01]  /*8a80*/  FFMA R142, R151, UR4, -R21.reuse ;  /* 0x00000004978e7c23 */ /* 0x100fe20008000815 */
[----:B------:R-:W-:Y:S01]  /*8a90*/  @!P5 FMUL R17, R17, 0.5 ;  /* 0x3f0000001111d820 */ /* 0x000fe20000400000 */
[----:B------:R-:W-:Y:S01]  /*8aa0*/  FMNMX R22, R136, R7, !PT ;  /* 0x0000000788167209 */ /* 0x000fe20007800000 */
[--C-:B------:R-:W-:Y:S01]  /*8ab0*/  FFMA R135, R150, UR4, -R21.reuse ;  /* 0x0000000496877c23 */ /* 0x100fe20008000815 */
[--C-:B------:R-:W-:Y:S01]  /*8ac0*/  FFMA R158, R158, UR4, -R21.reuse ;  /* 0x000000049e9e7c23 */ /* 0x100fe20008000815 */
[----:B------:R-:W-:Y:S01]  /*8ad0*/  @!P4 FMUL R123, R123, 0.5 ;  /* 0x3f0000007b7bc820 */ /* 0x000fe20000400000 */
[----:B------:R-:W-:Y:S01]  /*8ae0*/  FMNMX R7, R137, R22, !PT ;  /* 0x0000001689077209 */ /* 0x000fe20007800000 */
[----:B------:R-:W2:Y:S01]  /*8af0*/  MUFU.EX2 R14, R15 ;  /* 0x0000000f000e7308 */ /* 0x000ea20000000800 */
[--C-:B------:R-:W-:Y:S01]  /*8b00*/  FFMA R150, R162, UR4, -R21.reuse ;  /* 0x00000004a2967c23 */ /* 0x100fe20008000815 */
[----:B------:R-:W-:Y:S01]  /*8b10*/  @!P6 FMUL R130, R130, 0.5 ;  /* 0x3f0000008282e820 */ /* 0x000fe20000400000 */
[----:B------:R-:W-:Y:S01]  /*8b20*/  FMNMX R22, R140, R7, !PT ;  /* 0x000000078c167209 */ /* 0x000fe20007800000 */
[--C-:B------:R-:W-:Y:S01]  /*8b30*/  FFMA R139, R159, UR4, -R21.reuse ;  /* 0x000000049f8b7c23 */ /* 0x100fe20008000815 */
[--C-:B------:R-:W-:Y:S01]  /*8b40*/  FFMA R143, R163, UR4, -R21.reuse ;  /* 0x00000004a38f7c23 */ /* 0x100fe20008000815 */
[--C-:B------:R-:W-:Y:S01]  /*8b50*/  FFMA R151, R171, UR4, -R21.reuse ;  /* 0x00000004ab977c23 */ /* 0x100fe20008000815 */
[----:B------:R-:W-:Y:S01]  /*8b60*/  FMNMX R7, R141, R22, !PT ;  /* 0x000000168d077209 */ /* 0x000fe20007800000 */
[----:B------:R3:W4:Y:S01]  /*8b70*/  MUFU.EX2 R16, R17 ;  /* 0x0000001100107308 */ /* 0x0007220000000800 */
[----:B-1----:R-:W-:Y:S01]  /*8b80*/  @!P2 FMUL R13, R13, R13 ;  /* 0x0000000d0d0da220 */ /* 0x002fe20000400000 */
[----:B------:R-:W-:Y:S01]  /*8b90*/  FSETP.GEU.AND P2, PT, R19, -126, PT ;  /* 0xc2fc00001300780b */ /* 0x000fe20003f4e000 */
[--C-:B------:R-:W-:Y:S01]  /*8ba0*/  FFMA R162, R174, UR4, -R21.reuse ;  /* 0x00000004aea27c23 */ /* 0x100fe20008000815 */
[----:B------:R-:W-:Y:S01]  /*8bb0*/  FMNMX R18, R144, R7, !PT ;  /* 0x0000000790127209 */ /* 0x000fe20007800000 */
[--C-:B------:R-:W-:Y:S01]  /*8bc0*/  FFMA R179, R179, UR4, -R21.reuse ;  /* 0x00000004b3b37c23 */ /* 0x100fe20008000815 */
[--C-:B------:R-:W-:Y:S01]  /*8bd0*/  FFMA R183, R183, UR4, -R21.reuse ;  /* 0x00000004b7b77c23 */ /* 0x100fe20008000815 */
[--C-:B------:R-:W-:Y:S01]  /*8be0*/  FFMA R174, R182, UR4, -R21.reuse ;  /* 0x00000004b6ae7c23 */ /* 0x100fe20008000815 */
[----:B------:R-:W-:Y:S01]  /*8bf0*/  FMNMX R7, R145, R18, !PT ;  /* 0x0000001291077209 */ /* 0x000fe20007800000 */
[----:B--2---:R-:W-:Y:S01]  /*8c00*/  @!P3 FMUL R14, R14, R14 ;  /* 0x0000000e0e0eb220 */ /* 0x004fe20000400000 */
[----:B------:R-:W-:Y:S01]  /*8c10*/  FSETP.GEU.AND P3, PT, R127, -126, PT ;  /* 0xc2fc00007f00780b */ /* 0x000fe20003f6e000 */
[----:B------:R-:W1:Y:S01]  /*8c20*/  MUFU.EX2 R123, R123 ;  /* 0x0000007b007b7308 */ /* 0x000e620000000800 */
[--C-:B---3--:R-:W-:Y:S01]  /*8c30*/  FFMA R17, R138, UR4, -R21.reuse ;  /* 0x000000048a117c23 */ /* 0x108fe20008000815 */
[----:B------:R-:W-:Y:S01]  /*8c40*/  FMNMX R22, R148, R7, !PT ;  /* 0x0000000794167209 */ /* 0x000fe20007800000 */
[--C-:B------:R-:W-:Y:S01]  /*8c50*/  FFMA R138, R147, UR4, -R21.reuse ;  /* 0x00000004938a7c23 */ /* 0x100fe20008000815 */
[----:B------:R-:W-:Y:S01]  /*8c60*/  @!P2 FMUL R19, R19, 0.5 ;  /* 0x3f0000001313a820 */ /* 0x000fe20000400000 */
[----:B------:R-:W-:Y:S01]  /*8c70*/  FFMA R147, R167, UR4, -R21 ;  /* 0x00000004a7937c23 */ /* 0x000fe20008000815 */
[----:B----4-:R-:W-:Y:S01]  /*8c80*/  @!P5 FMUL R16, R16, R16 ;  /* 0x000000101010d220 */ /* 0x010fe20000400000 */
[----:B------:R-:W-:Y:S01]  /*8c90*/  FSETP.GEU.AND P5, PT, R17, -126, PT ;  /* 0xc2fc00001100780b */ /* 0x000fe20003fae000 */
[----:B------:R2:W3:Y:S01]  /*8ca0*/  MUFU.EX2 R18, R19 ;  /* 0x0000001300127308 */ /* 0x0004e20000000800 */
[----:B------:R-:W-:-:S03]  /*8cb0*/  FMNMX R7, R149, R22, !PT ;  /* 0x0000001695077209 */ /* 0x000fc60007800000 */
[----:B------:R-:W-:Y:S01]  /*8cc0*/  @!P3 FMUL R127, R127, 0.5 ;  /* 0x3f0000007f7fb820 */ /* 0x000fe20000400000 */
[----:B------:R-:W-:-:S03]  /*8cd0*/  FMNMX R22, R152, R7, !PT ;  /* 0x0000000798167209 */ /* 0x000fc60007800000 */
[----:B------:R-:W4:Y:S01]  /*8ce0*/  MUFU.EX2 R15, R130 ;  /* 0x00000082000f7308 */ /* 0x000f220000000800 */
[----:B-1----:R-:W-:Y:S01]  /*8cf0*/  @!P4 FMUL R123, R123, R123 ;  /* 0x0000007b7b7bc220 */ /* 0x002fe20000400000 */
[----:B------:R-:W-:Y:S01]  /*8d00*/  FSETP.GEU.AND P4, PT, R23, -126, PT ;  /* 0xc2fc00001700780b */ /* 0x000fe20003f8e000 */
[--C-:B--2---:R-:W-:Y:S01]  /*8d10*/  FFMA R19, R146, UR4, -R21.reuse ;  /* 0x0000000492137c23 */ /* 0x104fe20008000815 */
[----:B------:R-:W-:Y:S01]  /*8d20*/  @!P5 FMUL R17, R17, 0.5 ;  /* 0x3f0000001111d820 */ /* 0x000fe20000400000 */
[----:B------:R-:W-:Y:S01]  /*8d30*/  FMNMX R7, R153, R22, !PT ;  /* 0x0000001699077209 */ /* 0x000fe20007800000 */
[--C-:B------:R-:W-:Y:S01]  /*8d40*/  FFMA R146, R154, UR4, -R21.reuse ;  /* 0x000000049a927c23 */ /* 0x100fe20008000815 */
[--C-:B------:R-:W-:Y:S01]  /*8d50*/  FFMA R154, R166, UR4, -R21.reuse ;  /* 0x00000004a69a7c23 */ /* 0x100fe20008000815 */
[----:B------:R-:W1:Y:S01]  /*8d60*/  MUFU.EX2 R127, R127 ;  /* 0x0000007f007f7308 */ /* 0x000e620000000800 */
[----:B---3--:R-:W-:Y:S01]  /*8d70*/  @!P2 FMUL R18, R18, R18 ;  /* 0x000000121212a220 */ /* 0x008fe20000400000 */
[----:B------:R-:W-:Y:S01]  /*8d80*/  FSETP.GEU.AND P2, PT, R131, -126, PT ;  /* 0xc2fc00008300780b */ /* 0x000fe20003f4e000 */
[--C-:B------:R-:W-:Y:S01]  /*8d90*/  FFMA R166, R170, UR4, -R21.reuse ;  /* 0x00000004aaa67c23 */ /* 0x100fe20008000815 */
[----:B------:R-:W-:Y:S01]  /*8da0*/  FMNMX R22, R156, R7, !PT ;  /* 0x000000079c167209 */ /* 0x000fe20007800000 */
[----:B------:R-:W-:-:S02]  /*8db0*/  FFMA R170, R178, UR4, -R21 ;  /* 0x00000004b2aa7c23 */ /* 0x000fc40008000815 */
[----:B------:R-:W-:Y:S01]  /*8dc0*/  @!P4 FMUL R23, R23, 0.5 ;  /* 0x3f0000001717c820 */ /* 0x000fe20000400000 */
[----:B------:R-:W2:Y:S01]  /*8dd0*/  MUFU.EX2 R17, R17 ;  /* 0x0000001100117308 */ /* 0x000ea20000000800 */
[----:B----4-:R-:W-:Y:S01]  /*8de0*/  @!P6 FMUL R15, R15, R15 ;  /* 0x0000000f0f0fe220 */ /* 0x010fe20000400000 */
[----:B------:R-:W-:Y:S02]  /*8df0*/  FSETP.GEU.AND P6, PT, R122, -126, PT ;  /* 0xc2fc00007a00780b */ /* 0x000fe40003fce000 */
[----:B------:R-:W-:-:S03]  /*8e00*/  FMNMX R7, R157, R22, !PT ;  /* 0x000000169d077209 */ /* 0x000fc60007800000 */
[----:B------:R-:W-:Y:S01]  /*8e10*/  @!P2 FMUL R131, R131, 0.5 ;  /* 0x3f0000008383a820 */ /* 0x000fe20000400000 */
[----:B------:R3:W4:Y:S01]  /*8e20*/  MUFU.EX2 R20, R23 ;  /* 0x0000001700147308 */ /* 0x0007220000000800 */
[----:B-1----:R-:W-:Y:S01]  /*8e30*/  @!P3 FMUL R127, R127, R127 ;  /* 0x0000007f7f7fb220 */ /* 0x002fe20000400000 */
[----:B------:R-:W-:Y:S02]  /*8e40*/  FSETP.GEU.AND P3, PT, R134, -126, PT ;  /* 0xc2fc00008600780b */ /* 0x000fe40003f6e000 */
[----:B------:R-:W-:-:S03]  /*8e50*/  FMNMX R120, R160, R7, !PT ;  /* 0x00000007a0787209 */ /* 0x000fc60007800000 */
[----:B------:R-:W-:Y:S01]  /*8e60*/  @!P6 FMUL R122, R122, 0.5 ;  /* 0x3f0000007a7ae820 */ /* 0x000fe20000400000 */
[----:B------:R-:W1:Y:S01]  /*8e70*/  MUFU.EX2 R131, R131 ;  /* 0x0000008300837308 */ /* 0x000e620000000800 */
[----:B--2---:R-:W-:Y:S01]  /*8e80*/  @!P5 FMUL R17, R17, R17 ;  /* 0x000000111111d220 */ /* 0x004fe20000400000 */
[----:B------:R-:W-:Y:S01]  /*8e90*/  FSETP.GEU.AND P5, PT, R138, -126, PT ;  /* 0xc2fc00008a00780b */ /* 0x000fe20003fae000 */
[--C-:B---3--:R-:W-:Y:S01]  /*8ea0*/  FFMA R23, R155, UR4, -R21.reuse ;  /* 0x000000049b177c23 */ /* 0x108fe20008000815 */
[----:B------:R-:W-:Y:S01]  /*8eb0*/  FMNMX R7, R161, R120, !PT ;  /* 0x00000078a1077209 */ /* 0x000fe20007800000 */
[----:B------:R-:W-:Y:S02]  /*8ec0*/  FFMA R155, R175, UR4, -R21 ;  /* 0x00000004af9b7c23 */ /* 0x000fe40008000815 */
[----:B------:R-:W-:Y:S01]  /*8ed0*/  @!P3 FMUL R134, R134, 0.5 ;  /* 0x3f0000008686b820 */ /* 0x000fe20000400000 */
[----:B------:R-:W2:Y:S01]  /*8ee0*/  MUFU.EX2 R22, R122 ;  /* 0x0000007a00167308 */ /* 0x000ea20000000800 */
[----:B----4-:R-:W-:Y:S01]  /*8ef0*/  @!P4 FMUL R20, R20, R20 ;  /* 0x000000141414c220 */ /* 0x010fe20000400000 */
[----:B------:R-:W-:-:S02]  /*8f00*/  FSETP.GEU.AND P4, PT, R19, -126, PT ;  /* 0xc2fc00001300780b */ /* 0x000fc40003f8e000 */
        /* <DEDUP_REMOVED lines=43> */
[----:B------:R-:W-:Y:S01]  /*91c0*/  FMNMX R120, R181, R120, !PT ;  /* 0x00000078b5787209 */ /* 0x000fe20007800000 */
[----:B---3--:R-:W-:Y:S01]  /*91d0*/  @!P5 FMUL R158, R158, R158 ;  /* 0x0000009e9e9ed220 */ /* 0x008fe20000400000 */
[----:B------:R-:W-:-:S03]  /*91e0*/  FSETP.GEU.AND P5, PT, R147, -126, PT ;  /* 0xc2fc00009300780b */ /* 0x000fc60003fae000 */
[----:B------:R-:W3:Y:S01]  /*91f0*/  SHFL.BFLY PT, R7, R120, 0x1, 0x1f ;  /* 0x0c201f0078077f89 */ /* 0x000ee200000e0000 */
[----:B------:R-:W-:Y:S01]  /*9200*/  @!P3 FMUL R143, R143, 0.5 ;  /* 0x3f0000008f8fb820 */ /* 0x000fe20000400000 */
[----:B------:R-:W4:Y:S01]  /*9210*/  MUFU.EX2 R139, R139 ;  /* 0x0000008b008b7308 */ /* 0x000f220000000800 */
[----:B-1----:R-:W-:Y:S01]  /*9220*/  @!P4 FMUL R23, R23, R23 ;  /* 0x000000171717c220 */ /* 0x002fe20000400000 */
[----:B------:R-:W-:-:S06]  /*9230*/  FSETP.GEU.AND P4, PT, R154, -126, PT ;  /* 0xc2fc00009a00780b */ /* 0x000fcc0003f8e000 */
[----:B------:R-:W1:Y:S01]  /*9240*/  MUFU.EX2 R143, R143 ;  /* 0x0000008f008f7308 */ /* 0x000e620000000800 */
[----:B--2---:R-:W-:Y:S01]  /*9250*/  @!P2 FMUL R150, R150, R150 ;  /* 0x000000969696a220 */ /* 0x004fe20000400000 */
[----:B------:R-:W-:Y:S01]  /*9260*/  FSETP.GEU.AND P2, PT, R151, -126, PT ;  /* 0xc2fc00009700780b */ /* 0x000fe20003f4e000 */
[----:B------:R-:W-:-:S04]  /*9270*/  @!P5 FMUL R147, R147, 0.5 ;  /* 0x3f0000009393d820 */ /* 0x000fc80000400000 */
[----:B------:R-:W-:Y:S01]  /*9280*/  @!P4 FMUL R154, R154, 0.5 ;  /* 0x3f0000009a9ac820 */ /* 0x000fe20000400000 */
[----:B----4-:R-:W-:Y:S01]  /*9290*/  @!P6 FMUL R139, R139, R139 ;  /* 0x0000008b8b8be220 */ /* 0x010fe20000400000 */
[----:B------:R-:W-:Y:S01]  /*92a0*/  FSETP.GEU.AND P6, PT, R166, -126, PT ;  /* 0xc2fc0000a600780b */ /* 0x000fe20003fce000 */
[----:B------:R-:W2:Y:S01]  /*92b0*/  MUFU.EX2 R147, R147 ;  /* 0x0000009300937308 */ /* 0x000ea20000000800 */
[----:B---3--:R-:W-:-:S04]  /*92c0*/  FMNMX R7, R120, R7, !PT ;  /* 0x0000000778077209 */ /* 0x008fc80007800000 */
[----:B------:R-:W-:Y:S01]  /*92d0*/  @!P2 FMUL R151, R151, 0.5 ;  /* 0x3f0000009797a820 */ /* 0x000fe20000400000 */
[----:B-1----:R-:W-:Y:S01]  /*92e0*/  @!P3 FMUL R143, R143, R143 ;  /* 0x0000008f8f8fb220 */ /* 0x002fe20000400000 */
[----:B------:R-:W-:Y:S01]  /*92f0*/  FSETP.GEU.AND P3, PT, R162, -126, PT ;  /* 0xc2fc0000a200780b */ /* 0x000fe20003f6e000 */
[----:B------:R-:W1:Y:S01]  /*9300*/  MUFU.EX2 R154, R154 ;  /* 0x0000009a009a7308 */ /* 0x000e620000000800 */
[----:B------:R-:W3:Y:S03]  /*9310*/  SHFL.BFLY PT, R120, R7, 0x2, 0x1f ;  /* 0x0c401f0007787f89 */ /* 0x000ee600000e0000 */
[----:B------:R-:W-:-:S04]  /*9320*/  @!P6 FMUL R166, R166, 0.5 ;  /* 0x3f000000a6a6e820 */ /* 0x000fc80000400000 */
[----:B------:R-:W4:Y:S01]  /*9330*/  MUFU.EX2 R151, R151 ;  /* 0x0000009700977308 */ /* 0x000f220000000800 */
[----:B--2---:R-:W-:Y:S01]  /*9340*/  @!P5 FMUL R147, R147, R147 ;  /* 0x000000939393d220 */ /* 0x004fe20000400000 */
[----:B------:R-:W-:Y:S02]  /*9350*/  FSETP.GEU.AND P5, PT, R170, -126, PT ;  /* 0xc2fc0000aa00780b */ /* 0x000fe40003fae000 */
[----:B------:R-:W-:-:S04]  /*9360*/  @!P3 FMUL R162, R162, 0.5 ;  /* 0x3f000000a2a2b820 */ /* 0x000fc80000400000 */
[----:B------:R-:W2:Y:S01]  /*9370*/  MUFU.EX2 R166, R166 ;  /* 0x000000a600a67308 */ /* 0x000ea20000000800 */
[----:B-1----:R-:W-:Y:S01]  /*9380*/  @!P4 FMUL R154, R154, R154 ;  /* 0x0000009a9a9ac220 */ /* 0x002fe20000400000 */
[----:B------:R-:W-:-:S05]  /*9390*/  FSETP.GEU.AND P4, PT, R155, -126, PT ;  /* 0xc2fc00009b00780b */ /* 0x000fca0003f8e000 */
[----:B------:R-:W-:Y:S01]  /*93a0*/  @!P5 FMUL R170, R170, 0.5 ;  /* 0x3f000000aaaad820 */ /* 0x000fe20000400000 */
[----:B------:R-:W1:Y:S01]  /*93b0*/  MUFU.EX2 R162, R162 ;  /* 0x000000a200a27308 */ /* 0x000e620000000800 */
[----:B----4-:R-:W-:Y:S01]  /*93c0*/  @!P2 FMUL R151, R151, R151 ;  /* 0x000000979797a220 */ /* 0x010fe20000400000 */
[----:B------:R-:W-:Y:S02]  /*93d0*/  FSETP.GEU.AND P2, PT, R179, -126, PT ;  /* 0xc2fc0000b300780b */ /* 0x000fe40003f4e000 */
[----:B---3--:R-:W-:-:S03]  /*93e0*/  FMNMX R7, R7, R120, !PT ;  /* 0x0000007807077209 */ /* 0x008fc60007800000 */
[----:B------:R-:W-:Y:S01]  /*93f0*/  @!P4 FMUL R155, R155, 0.5 ;  /* 0x3f0000009b9bc820 */ /* 0x000fe20000400000 */
[----:B------:R-:W3:Y:S01]  /*9400*/  MUFU.EX2 R170, R170 ;  /* 0x000000aa00aa7308 */ /* 0x000ee20000000800 */
[----:B--2---:R-:W-:Y:S01]  /*9410*/  @!P6 FMUL R166, R166, R166 ;  /* 0x000000a6a6a6e220 */ /* 0x004fe20000400000 */
[----:B------:R-:W-:-:S04]  /*9420*/  FSETP.NEU.AND P6, PT, R7, -INF , PT ;  /* 0xff8000000700780b */ /* 0x000fc80003fcd000 */
[----:B------:R-:W-:Y:S01]  /*9430*/  FSEL R171, R7, RZ, P6 ;  /* 0x000000ff07ab7208 */ /* 0x000fe20003000000 */
[----:B------:R-:W-:Y:S01]  /*9440*/  @!P2 FMUL R179, R179, 0.5 ;  /* 0x3f000000b3b3a820 */ /* 0x000fe20000400000 */
[----:B------:R-:W2:Y:S01]  /*9450*/  MUFU.EX2 R155, R155 ;  /* 0x0000009b009b7308 */ /* 0x000ea20000000800 */
[----:B-1----:R-:W-:Y:S01]  /*9460*/  @!P3 FMUL R162, R162, R162 ;  /* 0x000000a2a2a2b220 */ /* 0x002fe20000400000 */
[----:B------:R-:W-:Y:S01]  /*9470*/  FSETP.GEU.AND P3, PT, R183, -126, PT ;  /* 0xc2fc0000b700780b */ /* 0x000fe20003f6e000 */
[----:B------:R-:W-:Y:S01]  /*9480*/  FMUL R178, R171, UR4 ;  /* 0x00000004abb27c20 */ /* 0x000fe20008400000 */
[----:B------:R-:W-:-:S03]  /*9490*/  FSETP.GEU.AND P6, PT, R174, -126, PT ;  /* 0xc2fc0000ae00780b */ /* 0x000fc60003fce000 */
[--C-:B------:R-:W-:Y:S01]  /*94a0*/  FFMA R121, R121, UR4, -R178.reuse ;  /* 0x0000000479797c23 */ /* 0x100fe200080008b2 */
[----:B------:R-:W1:Y:S01]  /*94b0*/  MUFU.EX2 R21, R179 ;  /* 0x000000b300157308 */ /* 0x000e620000000800 */
[--C-:B------:R-:W-:Y:S01]  /*94c0*/  FFMA R122, R124, UR4, -R178.reuse ;  /* 0x000000047c7a7c23 */ /* 0x100fe200080008b2 */
[----:B---3--:R-:W-:Y:S01]  /*94d0*/  @!P5 FMUL R170, R170, R170 ;  /* 0x000000aaaaaad220 */ /* 0x008fe20000400000 */
[--C-:B------:R-:W-:Y:S01]  /*94e0*/  FFMA R120, R11, UR4, -R178.reuse ;  /* 0x000000040b787c23 */ /* 0x100fe200080008b2 */
[----:B------:R-:W-:Y:S01]  /*94f0*/  FSETP.GEU.AND P5, PT, R121, -126, PT ;  /* 0xc2fc00007900780b */ /* 0x000fe20003fae000 */
[--C-:B------:R-:W-:Y:S01]  /*9500*/  FFMA R124, R128, UR4, -R178.reuse ;  /* 0x00000004807c7c23 */ /* 0x100fe200080008b2 */
[--C-:B------:R-:W-:Y:S01]  /*9510*/  FFMA R125, R125, UR4, -R178.reuse ;  /* 0x000000047d7d7c23 */ /* 0x100fe200080008b2 */
[----:B------:R-:W-:Y:S01]  /*9520*/  @!P3 FMUL R183, R183, 0.5 ;  /* 0x3f000000b7b7b820 */ /* 0x000fe20000400000 */
[--C-:B------:R-:W-:Y:S01]  /*9530*/  FFMA R126, R132, UR4, -R178.reuse ;  /* 0x00000004847e7c23 */ /* 0x100fe200080008b2 */
[----:B--2---:R-:W-:Y:S01]  /*9540*/  @!P4 FMUL R155, R155, R155 ;  /* 0x0000009b9b9bc220 */ /* 0x004fe20000400000 */
[----:B------:R-:W-:Y:S01]  /*9550*/  FSETP.GEU.AND P4, PT, R120, -126, PT ;  /* 0xc2fc00007800780b */ /* 0x000fe20003f8e000 */
[----:B------:R-:W2:Y:S01]  /*9560*/  MUFU.EX2 R11, R183 ;  /* 0x000000b7000b7308 */ /* 0x000ea20000000800 */
[----:B------:R-:W-:Y:S01]  /*9570*/  @!P6 FMUL R174, R174, 0.5 ;  /* 0x3f000000aeaee820 */ /* 0x000fe20000400000 */
[--C-:B------:R-:W-:Y:S01]  /*9580*/  FFMA R128, R129, UR4, -R178.reuse ;  /* 0x0000000481807c23 */ /* 0x100fe200080008b2 */
[--C-:B------:R-:W-:Y:S01]  /*9590*/  FFMA R136, R136, UR4, -R178.reuse ;  /* 0x0000000488887c23 */ /* 0x100fe200080008b2 */
[--C-:B------:R-:W-:Y:S01]  /*95a0*/  FFMA R130, R140, UR4, -R178.reuse ;  /* 0x000000048c827c23 */ /* 0x100fe200080008b2 */
[--C-:B------:R-:W-:Y:S01]  /*95b0*/  FFMA R140, R141, UR4, -R178.reuse ;  /* 0x000000048d8c7c23 */ /* 0x100fe200080008b2 */
[----:B-1----:R-:W-:Y:S01]  /*95c0*/  @!P2 FMUL R21, R21, R21 ;  /* 0x000000151515a220 */ /* 0x002fe20000400000 */
[----:B------:R-:W-:Y:S01]  /*95d0*/  FSETP.GEU.AND P2, PT, R122, -126, PT ;  /* 0xc2fc00007a00780b */ /* 0x000fe20003f4e000 */
[----:B------:R-:W-:Y:S01]  /*95e0*/  @!P5 FMUL R121, R121, 0.5 ;  /* 0x3f0000007979d820 */ /* 0x000fe20000400000 */
[----:B------:R-:W1:Y:S01]  /*95f0*/  MUFU.EX2 R174, R174 ;  /* 0x000000ae00ae7308 */ /* 0x000e620000000800 */
[--C-:B------:R-:W-:Y:S01]  /*9600*/  FFMA R132, R144, UR4, -R178.reuse ;  /* 0x0000000490847c23 */ /* 0x100fe200080008b2 */
[--C-:B------:R-:W-:Y:S01]  /*9610*/  FFMA R152, R152, UR4, -R178.reuse ;  /* 0x0000000498987c23 */ /* 0x100fe200080008b2 */
[----:B------:R-:W-:Y:S01]  /*9620*/  @!P4 FMUL R120, R120, 0.5 ;  /* 0x3f0000007878c820 */ /* 0x000fe20000400000 */
[--C-:B------:R-:W-:Y:S01]  /*9630*/  FFMA R144, R157, UR4, -R178.reuse ;  /* 0x000000049d907c23 */ /* 0x100fe200080008b2 */
[--C-:B------:R-:W-:Y:S01]  /*9640*/  FFMA R160, R160, UR4, -R178.reuse ;  /* 0x00000004a0a07c23 */ /* 0x100fe200080008b2 */
[--C-:B------:R-:W-:Y:S01]  /*9650*/  FFMA R164, R164, UR4, -R178.reuse ;  /* 0x00000004a4a47c23 */ /* 0x100fe200080008b2 */
[--C-:B------:R-:W-:Y:S01]  /*9660*/  FFMA R156, R156, UR4, -R178.reuse ;  /* 0x000000049c9c7c23 */ /* 0x100fe200080008b2 */
[----:B------:R3:W4:Y:S01]  /*9670*/  MUFU.EX2 R159, R121 ;  /* 0x00000079009f7308 */ /* 0x0007220000000800 */
[----:B--2---:R-:W-:Y:S01]  /*9680*/  @!P3 FMUL R11, R11, R11 ;  /* 0x0000000b0b0bb220 */ /* 0x004fe20000400000 */
[----:B------:R-:W-:Y:S01]  /*9690*/  FSETP.GEU.AND P3, PT, R124, -126, PT ;  /* 0xc2fc00007c00780b */ /* 0x000fe20003f6e000 */
[----:B------:R-:W-:Y:S01]  /*96a0*/  @!P2 FMUL R122, R122, 0.5 ;  /* 0x3f0000007a7aa820 */ /* 0x000fe20000400000 */
[--C-:B------:R-:W-:Y:S01]  /*96b0*/  FFMA R167, R168, UR4, -R178.reuse ;  /* 0x00000004a8a77c23 */ /* 0x100fe200080008b2 */
[----:B------:R-:W-:Y:S01]  /*96c0*/  FFMA R172, R172, UR4, -R178 ;  /* 0x00000004acac7c23 */ /* 0x000fe200080008b2 */
[----:B------:R-:W-:Y:S01]  /*96d0*/  FADD R168, R15, R150 ;  /* 0x000000960fa87221 */ /* 0x000fe20000000000 */
[----:B------:R-:W-:Y:S01]  /*96e0*/  FADD R175, R19, R170 ;  /* 0x000000aa13af7221 */ /* 0x000fe20000000000 */
[----:B------:R-:W2:Y:S01]  /*96f0*/  MUFU.EX2 R120, R120 ;  /* 0x0000007800787308 */ /* 0x000ea20000000800 */
[----:B-1----:R-:W-:Y:S01]  /*9700*/  @!P6 FMUL R174, R174, R174 ;  /* 0x000000aeaeaee220 */ /* 0x002fe20000400000 */
[----:B------:R-:W-:Y:S01]  /*9710*/  FSETP.GEU.AND P6, PT, R125, -126, PT ;  /* 0xc2fc00007d00780b */ /* 0x000fe20003fce000 */
[----:B---3--:R-:W-:Y:S01]  /*9720*/  FFMA R121, R133, UR4, -R178 ;  /* 0x0000000485797c23 */ /* 0x008fe200080008b2 */
[----:B------:R-:W-:Y:S01]  /*9730*/  FADD R188, R168, R175 ;  /* 0x000000afa8bc7221 */ /* 0x000fe20000000000 */
[----:B------:R-:W-:Y:S01]  /*9740*/  FADD R168, R127, R154 ;  /* 0x0000009a7fa87221 */ /* 0x000fe20000000000 */
[----:B------:R-:W-:Y:S01]  /*9750*/  FADD R175, R135, R174 ;  /* 0x000000ae87af7221 */ /* 0x000fe20000000000 */
[----:B------:R-:W-:Y:S01]  /*9760*/  @!P3 FMUL R124, R124, 0.5 ;  /* 0x3f0000007c7cb820 */ /* 0x000fe20000400000 */
[----:B------:R-:W1:Y:S01]  /*9770*/  MUFU.EX2 R122, R122 ;  /* 0x0000007a007a7308 */ /* 0x000e620000000800 */
[----:B----4-:R-:W-:Y:S01]  /*9780*/  @!P5 FMUL R159, R159, R159 ;  /* 0x0000009f9f9fd220 */ /* 0x010fe20000400000 */
[----:B------:R-:W-:Y:S01]  /*9790*/  FSETP.GEU.AND P5, PT, R126, -126, PT ;  /* 0xc2fc00007e00780b */ /* 0x000fe20003fae000 */
[----:B------:R-:W-:Y:S01]  /*97a0*/  FADD R190, R168, R175 ;  /* 0x000000afa8be7221 */ /* 0x000fe20000000000 */
[----:B------:R-:W-:Y:S01]  /*97b0*/  FADD R168, R20, R147 ;  /* 0x0000009314a87221 */ /* 0x000fe20000000000 */
[C---:B------:R-:W-:Y:S01]  /*97c0*/  FADD R175, R142.reuse, R11 ;  /* 0x0000000b8eaf7221 */ /* 0x040fe20000000000 */
[----:B------:R-:W-:Y:S01]  /*97d0*/  F2FP.BF16.F32.PACK_AB R135, R142, R135 ;  /* 0x000000878e87723e */ /* 0x000fe200000010ff */
[----:B------:R-:W-:Y:S01]  /*97e0*/  @!P6 FMUL R125, R125, 0.5 ;  /* 0x3f0000007d7de820 */ /* 0x000fe20000400000 */
[----:B------:R-:W3:Y:S01]  /*97f0*/  MUFU.EX2 R124, R124 ;  /* 0x0000007c007c7308 */ /* 0x000ee20000000800 */
[----:B--2---:R-:W-:Y:S01]  /*9800*/  @!P4 FMUL R120, R120, R120 ;  /* 0x000000787878c220 */ /* 0x004fe20000400000 */
[----:B------:R-:W-:Y:S01]  /*9810*/  FSETP.GEU.AND P4, PT, R128, -126, PT ;  /* 0xc2fc00008000780b */ /* 0x000fe20003f8e000 */
[----:B------:R-:W-:Y:S01]  /*9820*/  FADD R189, R168, R175 ;  /* 0x000000afa8bd7221 */ /* 0x000fe20000000000 */
[----:B------:R-:W-:-:S03]  /*9830*/  F2FP.BF16.F32.PACK_AB R127, R20, R127 ;  /* 0x0000007f147f723e */ /* 0x000fc600000010ff */
[----:B------:R-:W-:Y:S01]  /*9840*/  @!P5 FMUL R126, R126, 0.5 ;  /* 0x3f0000007e7ed820 */ /* 0x000fe20000400000 */
[----:B------:R2:W4:Y:S01]  /*9850*/  MUFU.EX2 R129, R125 ;  /* 0x0000007d00817308 */ /* 0x0005220000000800 */
[----:B-1----:R-:W-:Y:S01]  /*9860*/  @!P2 FMUL R122, R122, R122 ;  /* 0x0000007a7a7aa220 */ /* 0x002fe20000400000 */
[----:B------:R-:W-:-:S05]  /*9870*/  FSETP.GEU.AND P2, PT, R121, -126, PT ;  /* 0xc2fc00007900780b */ /* 0x000fca0003f4e000 */
[----:B------:R-:W-:Y:S01]  /*9880*/  @!P4 FMUL R128, R128, 0.5 ;  /* 0x3f0000008080c820 */ /* 0x000fe20000400000 */
[----:B------:R-:W1:Y:S01]  /*9890*/  MUFU.EX2 R126, R126 ;  /* 0x0000007e007e7308 */ /* 0x000e620000000800 */
[----:B--2---:R-:W-:Y:S01]  /*98a0*/  FFMA R125, R137, UR4, -R178 ;  /* 0x00000004897d7c23 */ /* 0x004fe200080008b2 */
[----:B---3--:R-:W-:-:S04]  /*98b0*/  @!P3 FMUL R124, R124, R124 ;  /* 0x0000007c7c7cb220 */ /* 0x008fc80000400000 */
[----:B------:R-:W-:Y:S01]  /*98c0*/  FSETP.GEU.AND P3, PT, R125, -126, PT ;  /* 0xc2fc00007d00780b */ /* 0x000fe20003f6e000 */
[----:B------:R-:W-:Y:S01]  /*98d0*/  @!P2 FMUL R121, R121, 0.5 ;  /* 0x3f0000007979a820 */ /* 0x000fe20000400000 */
[----:B------:R-:W2:Y:S01]  /*98e0*/  MUFU.EX2 R133, R128 ;  /* 0x0000008000857308 */ /* 0x000ea20000000800 */
[----:B----4-:R-:W-:Y:S01]  /*98f0*/  @!P6 FMUL R129, R129, R129 ;  /* 0x000000818181e220 */ /* 0x010fe20000400000 */
[----:B------:R-:W-:-:S06]  /*9900*/  FSETP.GEU.AND P6, PT, R136, -126, PT ;  /* 0xc2fc00008800780b */ /* 0x000fcc0003fce000 */
[----:B------:R3:W4:Y:S01]  /*9910*/  MUFU.EX2 R137, R121 ;  /* 0x0000007900897308 */ /* 0x0007220000000800 */
[----:B-1----:R-:W-:Y:S01]  /*9920*/  @!P5 FMUL R126, R126, R126 ;  /* 0x0000007e7e7ed220 */ /* 0x002fe20000400000 */
[----:B------:R-:W-:Y:S01]  /*9930*/  FSETP.GEU.AND P5, PT, R140, -126, PT ;  /* 0xc2fc00008c00780b */ /* 0x000fe20003fae000 */
[----:B------:R-:W-:-:S04]  /*9940*/  @!P3 FMUL R125, R125, 0.5 ;  /* 0x3f0000007d7db820 */ /* 0x000fc80000400000 */
[----:B------:R-:W-:Y:S01]  /*9950*/  @!P6 FMUL R136, R136, 0.5 ;  /* 0x3f0000008888e820 */ /* 0x000fe20000400000 */
[----:B------:R1:W5:Y:S01]  /*9960*/  MUFU.EX2 R141, R125 ;  /* 0x0000007d008d7308 */ /* 0x0003620000000800 */
[----:B--2---:R-:W-:Y:S01]  /*9970*/  @!P4 FMUL R133, R133, R133 ;  /* 0x000000858585c220 */ /* 0x004fe20000400000 */
[----:B------:R-:W-:Y:S01]  /*9980*/  FSETP.GEU.AND P4, PT, R130, -126, PT ;  /* 0xc2fc00008200780b */ /* 0x000fe20003f8e000 */
[----:B---3--:R-:W-:-:S04]  /*9990*/  FFMA R121, R145, UR4, -R178 ;  /* 0x0000000491797c23 */ /* 0x008fc800080008b2 */
[----:B------:R-:W-:Y:S01]  /*99a0*/  @!P5 FMUL R140, R140, 0.5 ;  /* 0x3f0000008c8cd820 */ /* 0x000fe20000400000 */
[----:B------:R2:W3:Y:S01]  /*99b0*/  MUFU.EX2 R128, R136 ;  /* 0x0000008800807308 */ /* 0x0004e20000000800 */
[----:B----4-:R-:W-:Y:S01]  /*99c0*/  @!P2 FMUL R137, R137, R137 ;  /* 0x000000898989a220 */ /* 0x010fe20000400000 */
[----:B------:R-:W-:Y:S01]  /*99d0*/  FSETP.GEU.AND P2, PT, R132, -126, PT ;  /* 0xc2fc00008400780b */ /* 0x000fe20003f4e000 */
[----:B-1----:R-:W-:-:S04]  /*99e0*/  FFMA R125, R149, UR4, -R178 ;  /* 0x00000004957d7c23 */ /* 0x002fc800080008b2 */
[----:B------:R-:W-:Y:S01]  /*99f0*/  @!P4 FMUL R130, R130, 0.5 ;  /* 0x3f0000008282c820 */ /* 0x000fe20000400000 */
[----:B------:R1:W4:Y:S01]  /*9a00*/  MUFU.EX2 R145, R140 ;  /* 0x0000008c00917308 */ /* 0x0003220000000800 */
[--C-:B--2---:R-:W-:Y:S01]  /*9a10*/  FFMA R136, R148, UR4, -R178.reuse ;  /* 0x0000000494887c23 */ /* 0x104fe200080008b2 */
[----:B-----5:R-:W-:Y:S01]  /*9a20*/  @!P3 FMUL R141, R141, R141 ;  /* 0x0000008d8d8db220 */ /* 0x020fe20000400000 */
[----:B------:R-:W-:-:S03]  /*9a30*/  FFMA R148, R161, UR4, -R178 ;  /* 0x00000004a1947c23 */ /* 0x000fc600080008b2 */
[----:B------:R-:W-:Y:S01]  /*9a40*/  FSETP.GEU.AND P3, PT, R136, -126, PT ;  /* 0xc2fc00008800780b */ /* 0x000fe20003f6e000 */
[----:B------:R-:W-:Y:S01]  /*9a50*/  @!P2 FMUL R132, R132, 0.5 ;  /* 0x3f0000008484a820 */ /* 0x000fe20000400000 */
[----:B------:R-:W2:Y:S01]  /*9a60*/  MUFU.EX2 R130, R130 ;  /* 0x0000008200827308 */ /* 0x000ea20000000800 */
[----:B-1----:R-:W-:Y:S01]  /*9a70*/  FFMA R140, R153, UR4, -R178 ;  /* 0x00000004998c7c23 */ /* 0x002fe200080008b2 */
[----:B---3--:R-:W-:Y:S01]  /*9a80*/  @!P6 FMUL R128, R128, R128 ;  /* 0x000000808080e220 */ /* 0x008fe20000400000 */
[----:B------:R-:W-:-:S05]  /*9a90*/  FSETP.GEU.AND P6, PT, R121, -126, PT ;  /* 0xc2fc00007900780b */ /* 0x000fca0003fce000 */
[----:B------:R-:W1:Y:S01]  /*9aa0*/  MUFU.EX2 R132, R132 ;  /* 0x0000008400847308 */ /* 0x000e620000000800 */
[----:B----4-:R-:W-:Y:S01]  /*9ab0*/  @!P5 FMUL R145, R145, R145 ;  /* 0x000000919191d220 */ /* 0x010fe20000400000 */
[----:B------:R-:W-:Y:S01]  /*9ac0*/  FSETP.GEU.AND P5, PT, R152, -126, PT ;  /* 0xc2fc00009800780b */ /* 0x000fe20003fae000 */
[----:B------:R-:W-:-:S05]  /*9ad0*/  @!P3 FMUL R136, R136, 0.5 ;  /* 0x3f0000008888b820 */ /* 0x000fca0000400000 */
[----:B------:R-:W-:Y:S01]  /*9ae0*/  @!P6 FMUL R121, R121, 0.5 ;  /* 0x3f0000007979e820 */ /* 0x000fe20000400000 */
[----:B------:R-:W3:Y:S01]  /*9af0*/  MUFU.EX2 R136, R136 ;  /* 0x0000008800887308 */ /* 0x000ee20000000800 */
[----:B--2---:R-:W-:Y:S01]  /*9b00*/  @!P4 FMUL R130, R130, R130 ;  /* 0x000000828282c220 */ /* 0x004fe20000400000 */
[----:B------:R-:W-:-:S04]  /*9b10*/  FSETP.GEU.AND P4, PT, R125, -126, PT ;  /* 0xc2fc00007d00780b */ /* 0x000fc80003f8e000 */
[----:B------:R-:W-:Y:S01]  /*9b20*/  @!P5 FMUL R152, R152, 0.5 ;  /* 0x3f0000009898d820 */ /* 0x000fe20000400000 */
[----:B-1----:R-:W-:Y:S01]  /*9b30*/  @!P2 FMUL R132, R132, R132 ;  /* 0x000000848484a220 */ /* 0x002fe20000400000 */
[----:B------:R-:W-:Y:S02]  /*9b40*/  FSETP.GEU.AND P2, PT, R140, -126, PT ;  /* 0xc2fc00008c00780b */ /* 0x000fe40003f4e000 */
[----:B------:R1:W2:Y:S05]  /*9b50*/  MUFU.EX2 R163, R152 ;  /* 0x0000009800a37308 */ /* 0x0002aa0000000800 */
[----:B------:R-:W-:Y:S01]  /*9b60*/  @!P4 FMUL R125, R125, 0.5 ;  /* 0x3f0000007d7dc820 */ /* 0x000fe20000400000 */
[----:B---3--:R-:W-:Y:S01]  /*9b70*/  @!P3 FMUL R136, R136, R136 ;  /* 0x000000888888b220 */ /* 0x008fe20000400000 */
[----:B------:R-:W-:-:S02]  /*9b80*/  FSETP.GEU.AND P3, PT, R144, -126, PT ;  /* 0xc2fc00009000780b */ /* 0x000fc40003f6e000 */
[----:B------:R3:W4:Y:S01]  /*9b90*/  MUFU.EX2 R153, R125 ;  /* 0x0000007d00997308 */ /* 0x0007220000000800 */
[----:B-1----:R-:W-:Y:S01]  /*9ba0*/  FFMA R152, R165, UR4, -R178 ;  /* 0x00000004a5987c23 */ /* 0x002fe200080008b2 */
[----:B------:R-:W-:Y:S01]  /*9bb0*/  @!P2 FMUL R140, R140, 0.5 ;  /* 0x3f0000008c8ca820 */ /* 0x000fe20000400000 */
[----:B--2---:R-:W-:-:S05]  /*9bc0*/  @!P5 FMUL R163, R163, R163 ;  /* 0x000000a3a3a3d220 */ /* 0x004fca0000400000 */
[----:B------:R-:W1:Y:S01]  /*9bd0*/  MUFU.EX2 R140, R140 ;  /* 0x0000008c008c7308 */ /* 0x000e620000000800 */
[----:B------:R-:W-:Y:S01]  /*9be0*/  FSETP.GEU.AND P5, PT, R148, -126, PT ;  /* 0xc2fc00009400780b */ /* 0x000fe20003fae000 */
[----:B---3--:R-:W-:Y:S01]  /*9bf0*/  FADD R125, -R12, R9 ;  /* 0x000000090c7d7221 */ /* 0x008fe20000000100 */
[----:B------:R-:W-:Y:S01]  /*9c00*/  @!P3 FMUL R144, R144, 0.5 ;  /* 0x3f0000009090b820 */ /* 0x000fe20000400000 */
[----:B------:R-:W-:Y:S01]  /*9c10*/  FFMA R12, R173, UR4, -R178 ;  /* 0x00000004ad0c7c23 */ /* 0x000fe200080008b2 */
[----:B------:R-:W-:-:S03]  /*9c20*/  FADD R173, R17, R166 ;  /* 0x000000a611ad7221 */ /* 0x000fc60000000000 */
[----:B------:R2:W3:Y:S01]  /*9c30*/  MUFU.EX2 R149, R121 ;  /* 0x0000007900957308 */ /* 0x0004e20000000800 */
[----:B----4-:R-:W-:Y:S01]  /*9c40*/  @!P4 FMUL R153, R153, R153 ;  /* 0x000000999999c220 */ /* 0x010fe20000400000 */
[----:B------:R-:W-:-:S04]  /*9c50*/  FSETP.GEU.AND P4, PT, R160, -126, PT ;  /* 0xc2fc0000a000780b */ /* 0x000fc80003f8e000 */
[----:B------:R-:W-:Y:S02]  /*9c60*/  @!P5 FMUL R148, R148, 0.5 ;  /* 0x3f0000009494d820 */ /* 0x000fe40000400000 */
[----:B------:R-:W4:Y:S01]  /*9c70*/  MUFU.EX2 R144, R144 ;  /* 0x0000009000907308 */ /* 0x000f220000000800 */
[----:B-1----:R-:W-:Y:S01]  /*9c80*/  @!P2 FMUL R140, R140, R140 ;  /* 0x0000008c8c8ca220 */ /* 0x002fe20000400000 */
[----:B------:R-:W-:Y:S01]  /*9c90*/  FSETP.GEU.AND P2, PT, R164, -126, PT ;  /* 0xc2fc0000a400780b */ /* 0x000fe20003f4e000 */
[----:B--2---:R-:W-:Y:S01]  /*9ca0*/  FADD R121, -R171, R10 ;  /* 0x0000000aab797221 */ /* 0x004fe20000000100 */
[--C-:B------:R-:W-:Y:S01]  /*9cb0*/  FFMA R10, R177, UR4, -R178.reuse ;  /* 0x00000004b10a7c23 */ /* 0x100fe200080008b2 */
[----:B------:R-:W-:Y:S01]  /*9cc0*/  FFMA R171, R180, UR4, -R178 ;  /* 0x00000004b4ab7c23 */ /* 0x000fe200080008b2 */
[----:B------:R-:W-:Y:S01]  /*9cd0*/  FADD R177, R138, R21 ;  /* 0x000000158ab17221 */ /* 0x000fe20000000000 */
[----:B------:R-:W-:Y:S01]  /*9ce0*/  @!P4 FMUL R160, R160, 0.5 ;  /* 0x3f000000a0a0c820 */ /* 0x000fe20000400000 */
[----:B------:R-:W1:Y:S01]  /*9cf0*/  MUFU.EX2 R148, R148 ;  /* 0x0000009400947308 */ /* 0x000e620000000800 */
[----:B---3--:R-:W-:Y:S01]  /*9d00*/  @!P6 FMUL R149, R149, R149 ;  /* 0x000000959595e220 */ /* 0x008fe20000400000 */
[----:B------:R-:W-:Y:S01]  /*9d10*/  FSETP.GEU.AND P6, PT, R156, -126, PT ;  /* 0xc2fc00009c00780b */ /* 0x000fe20003fce000 */
[----:B------:R-:W-:-:S04]  /*9d20*/  FMUL R121, R121, UR4 ;  /* 0x0000000479797c20 */ /* 0x000fc80008400000 */
[----:B------:R-:W-:Y:S01]  /*9d30*/  @!P2 FMUL R164, R164, 0.5 ;  /* 0x3f000000a4a4a820 */ /* 0x000fe20000400000 */
[----:B------:R2:W3:Y:S01]  /*9d40*/  MUFU.EX2 R161, R160 ;  /* 0x000000a000a17308 */ /* 0x0004e20000000800 */
[----:B----4-:R-:W-:Y:S01]  /*9d50*/  @!P3 FMUL R144, R144, R144 ;  /* 0x000000909090b220 */ /* 0x010fe20000400000 */
[----:B------:R-:W-:-:S05]  /*9d60*/  FSETP.GEU.AND P3, PT, R167, -126, PT ;  /* 0xc2fc0000a700780b */ /* 0x000fca0003f6e000 */
[----:B------:R-:W-:Y:S01]  /*9d70*/  @!P6 FMUL R156, R156, 0.5 ;  /* 0x3f0000009c9ce820 */ /* 0x000fe20000400000 */
[----:B------:R4:W5:Y:S01]  /*9d80*/  MUFU.EX2 R165, R164 ;  /* 0x000000a400a57308 */ /* 0x0009620000000800 */
[----:B-1----:R-:W-:Y:S01]  /*9d90*/  @!P5 FMUL R148, R148, R148 ;  /* 0x000000949494d220 */ /* 0x002fe20000400000 */
[----:B------:R-:W-:Y:S01]  /*9da0*/  FSETP.GEU.AND P5, PT, R172, -126, PT ;  /* 0xc2fc0000ac00780b */ /* 0x000fe20003fae000 */
[----:B--2---:R-:W-:Y:S01]  /*9db0*/  FFMA R160, R181, UR4, -R178 ;  /* 0x00000004b5a07c23 */ /* 0x004fe200080008b2 */
[----:B------:R-:W-:Y:S01]  /*9dc0*/  FMUL R181, R125, UR4 ;  /* 0x000000047db57c20 */ /* 0x000fe20008400000 */
[----:B------:R-:W-:Y:S01]  /*9dd0*/  FADD R125, R120, R163 ;  /* 0x000000a3787d7221 */ /* 0x000fe20000000000 */
[----:B------:R-:W-:Y:S01]  /*9de0*/  F2FP.BF16.F32.PACK_AB R120, R159, R120 ;  /* 0x000000789f78723e */ /* 0x000fe200000010ff */
[----:B------:R-:W-:Y:S01]  /*9df0*/  @!P3 FMUL R167, R167, 0.5 ;  /* 0x3f000000a7a7b820 */ /* 0x000fe20000400000 */
[----:B------:R1:W2:Y:S01]  /*9e00*/  MUFU.EX2 R157, R156 ;  /* 0x0000009c009d7308 */ /* 0x0002a20000000800 */
[----:B---3--:R-:W-:Y:S01]  /*9e10*/  @!P4 FMUL R161, R161, R161 ;  /* 0x000000a1a1a1c220 */ /* 0x008fe20000400000 */
[----:B----4-:R-:W-:-:S03]  /*9e20*/  FADD R164, R13, R146 ;  /* 0x000000920da47221 */ /* 0x010fc60000000000 */
[----:B------:R-:W-:Y:S01]  /*9e30*/  FADD R168, R124, R161 ;  /* 0x000000a17ca87221 */ /* 0x000fe20000000000 */
[----:B------:R-:W-:Y:S01]  /*9e40*/  FADD R183, R164, R173 ;  /* 0x000000ada4b77221 */ /* 0x000fe20000000000 */
[----:B------:R-:W-:Y:S01]  /*9e50*/  @!P5 FMUL R172, R172, 0.5 ;  /* 0x3f000000acacd820 */ /* 0x000fe20000400000 */
[----:B------:R-:W3:Y:S01]  /*9e60*/  MUFU.EX2 R167, R167 ;  /* 0x000000a700a77308 */ /* 0x000ee20000000800 */
[--C-:B-1----:R-:W-:Y:S01]  /*9e70*/  FFMA R156, R169, UR4, -R178.reuse ;  /* 0x00000004a99c7c23 */ /* 0x102fe200080008b2 */
[----:B------:R-:W-:Y:S01]  /*9e80*/  FFMA R169, R176, UR4, -R178 ;  /* 0x00000004b0a97c23 */ /* 0x000fe200080008b2 */
[----:B-----5:R-:W-:Y:S01]  /*9e90*/  @!P2 FMUL R165, R165, R165 ;  /* 0x000000a5a5a5a220 */ /* 0x020fe20000400000 */
[----:B------:R-:W-:Y:S01]  /*9ea0*/  FADD R164, R14, R23 ;  /* 0x000000170ea47221 */ /* 0x000fe20000000000 */
[----:B------:R-:W-:Y:S01]  /*9eb0*/  FADD R173, R22, R151 ;  /* 0x0000009716ad7221 */ /* 0x000fe20000000000 */
[----:B------:R-:W-:Y:S01]  /*9ec0*/  FSETP.GEU.AND P4, PT, R156, -126, PT ;  /* 0xc2fc00009c00780b */ /* 0x000fe20003f8e000 */
[----:B------:R-:W-:Y:S01]  /*9ed0*/  FADD R183, R183, R188 ;  /* 0x000000bcb7b77221 */ /* 0x000fe20000000000 */
[----:B------:R-:W-:Y:S01]  /*9ee0*/  FSETP.GEU.AND P2, PT, R169, -126, PT ;  /* 0xc2fc0000a900780b */ /* 0x000fe20003f4e000 */
[----:B------:R-:W1:Y:S01]  /*9ef0*/  MUFU.EX2 R9, R172 ;  /* 0x000000ac00097308 */ /* 0x000e620000000800 */
[----:B--2---:R-:W-:Y:S01]  /*9f00*/  @!P6 FMUL R157, R157, R157 ;  /* 0x0000009d9d9de220 */ /* 0x004fe20000400000 */
[----:B------:R-:W-:Y:S01]  /*9f10*/  FSETP.GEU.AND P6, PT, R152, -126, PT ;  /* 0xc2fc00009800780b */ /* 0x000fe20003fce000 */
[----:B------:R-:W-:Y:S01]  /*9f20*/  FADD R184, R164, R173 ;  /* 0x000000ada4b87221 */ /* 0x000fe20000000000 */
[----:B------:R-:W-:Y:S01]  /*9f30*/  FADD R164, R123, R158 ;  /* 0x0000009e7ba47221 */ /* 0x000fe20000000000 */
[----:B------:R-:W-:Y:S01]  /*9f40*/  FADD R173, R131, R162 ;  /* 0x000000a283ad7221 */ /* 0x000fe20000000000 */
[----:B------:R-:W-:Y:S01]  /*9f50*/  F2FP.BF16.F32.PACK_AB R131, R134, R131 ;  /* 0x000000838683723e */ /* 0x000fe200000010ff */
[----:B---3--:R-:W-:Y:S01]  /*9f60*/  @!P3 FMUL R167, R167, R167 ;  /* 0x000000a7a7a7b220 */ /* 0x008fe20000400000 */
[----:B------:R-:W-:-:S02]  /*9f70*/  FSETP.GEU.AND P3, PT, R10, -126, PT ;  /* 0xc2fc00000a00780b */ /* 0x000fc40003f6e000 */
[----:B------:R-:W-:Y:S01]  /*9f80*/  @!P4 FMUL R156, R156, 0.5 ;  /* 0x3f0000009c9cc820 */ /* 0x000fe20000400000 */
[----:B------:R-:W-:Y:S01]  /*9f90*/  FADD R185, R164, R173 ;  /* 0x000000ada4b97221 */ /* 0x000fe20000000000 */
[----:B------:R-:W-:Y:S01]  /*9fa0*/  @!P2 FMUL R169, R169, 0.5 ;  /* 0x3f000000a9a9a820 */ /* 0x000fe20000400000 */
        /* <DEDUP_REMOVED lines=9> */
[----:B------:R-:W-:Y:S01]  /*a040*/  @!P3 FMUL R10, R10, 0.5 ;  /* 0x3f0000000a0ab820 */ /* 0x000fe20000400000 */
[----:B------:R-:W-:Y:S01]  /*a050*/  FADD R187, R172, R177 ;  /* 0x000000b1acbb7221 */ /* 0x000fe20000000000 */
[----:B------:R-:W1:Y:S01]  /*a060*/  MUFU.EX2 R169, R169 ;  /* 0x000000a900a97308 */ /* 0x000e620000000800 */
[----:B------:R-:W-:Y:S01]  /*a070*/  FADD R172, R128, R167 ;  /* 0x000000a780ac7221 */ /* 0x000fe20000000000 */
[----:B------:R-:W-:Y:S01]  /*a080*/  FADD R190, R185, R190 ;  /* 0x000000beb9be7221 */ /* 0x000fe20000000000 */
        /* <DEDUP_REMOVED lines=11> */
[----:B------:R-:W-:-:S02]  /*a140*/  F2FP.BF16.F32.PACK_AB R124, R133, R124 ;  /* 0x0000007c857c723e */ /* 0x000fc400000010ff */
        /* <DEDUP_REMOVED lines=14> */
[----:B------:R-:W-:Y:S01]  /*a230*/  F2FP.BF16.F32.PACK_AB R128, R141, R128 ;  /* 0x000000808d80723e */ /* 0x000fe200000010ff */
        /* <DEDUP_REMOVED lines=11> */
[----:B------:R-:W-:Y:S01]  /*a2f0*/  FADD R168, R137, R152 ;  /* 0x0000009889a87221 */ /* 0x000fe20000000000 */
[----:B------:R-:W-:Y:S01]  /*a300*/  FADD R176, R176, R179 ;  /* 0x000000b3b0b07221 */ /* 0x000fe20000000000 */
[----:B------:R-:W-:Y:S01]  /*a310*/  FADD R177, R177, R180 ;  /* 0x000000b4b1b17221 */ /* 0x000fe20000000000 */
[----:B------:R-:W-:Y:S01]  /*a320*/  FADD R173, R136, R171 ;  /* 0x000000ab88ad7221 */ /* 0x000fe20000000000 */
[----:B------:R-:W-:Y:S01]  /*a330*/  F2FP.BF16.F32.PACK_AB R134, R153, R136 ;  /* 0x000000889986723e */ /* 0x000fe200000010ff */
[----:B------:R-:W-:Y:S01]  /*a340*/  @!P6 FMUL R121, R121, 0.5 ;  /* 0x3f0000007979e820 */ /* 0x000fe20000400000 */
[----:B------:R1:W4:Y:S01]  /*a350*/  MUFU.EX2 R182, R181 ;  /* 0x000000b500b67308 */ /* 0x0003220000000800 */
[----:B---3--:R-:W-:Y:S01]  /*a360*/  @!P4 FMUL R12, R12, R12 ;  /* 0x0000000c0c0cc220 */ /* 0x008fe20000400000 */
[----:B------:R-:W-:-:S02]  /*a370*/  F2FP.BF16.F32.PACK_AB R126, R137, R126 ;  /* 0x0000007e897e723e */ /* 0x000fc400000010ff */
[----:B------:R-:W-:Y:S01]  /*a380*/  F2FP.BF16.F32.PACK_AB R133, R138, R19 ;  /* 0x000000138a85723e */ /* 0x000fe200000010ff */
[----:B------:R-:W-:Y:S01]  /*a390*/  FADD R172, R145, R12 ;  /* 0x0000000c91ac7221 */ /* 0x000fe20000000000 */
[----:B------:R-:W-:Y:S02]  /*a3a0*/  F2FP.BF16.F32.PACK_AB R136, R140, R163 ;  /* 0x000000a38c88723e */ /* 0x000fe400000010ff */
[----:B------:R-:W-:Y:S01]  /*a3b0*/  F2FP.BF16.F32.PACK_AB R141, R143, R150 ;  /* 0x000000968f8d723e */ /* 0x000fe200000010ff */
[----:B--2---:R-:W-:Y:S01]  /*a3c0*/  @!P2 FMUL R160, R160, R160 ;  /* 0x000000a0a0a0a220 */ /* 0x004fe20000400000 */
[----:B-1----:R-:W-:Y:S01]  /*a3d0*/  FADD R181, R164, R173 ;  /* 0x000000ada4b57221 */ /* 0x002fe20000000000 */
[----:B------:R-:W-:Y:S01]  /*a3e0*/  FADD R125, R125, R172 ;  /* 0x000000ac7d7d7221 */ /* 0x000fe20000000000 */
[----:B------:R-:W1:Y:S01]  /*a3f0*/  MUFU.EX2 R173, R121 ;  /* 0x0000007900ad7308 */ /* 0x000e620000000800 */
[----:B------:R-:W-:Y:S01]  /*a400*/  FADD R175, R153, R160 ;  /* 0x000000a099af7221 */ /* 0x000fe20000000000 */
[----:B------:R-:W-:Y:S01]  /*a410*/  FADD R181, R178, R181 ;  /* 0x000000b5b2b57221 */ /* 0x000fe20000000000 */
[----:B------:R-:W-:-:S02]  /*a420*/  MOV R164, UR57 ;  /* 0x0000003900a47c02 */ /* 0x000fc40008000f00 */
[----:B------:R-:W-:Y:S01]  /*a430*/  FADD R168, R168, R175 ;  /* 0x000000afa8a87221 */ /* 0x000fe20000000000 */
[----:B------:R-:W-:Y:S01]  /*a440*/  FADD R176, R176, R181 ;  /* 0x000000b5b0b07221 */ /* 0x000fe20000000000 */
[----:B------:R-:W-:Y:S01]  /*a450*/  SHF.L.U32 R164, R164, 0x1f, RZ ;  /* 0x0000001fa4a47819 */ /* 0x000fe200000006ff */
[----:B----4-:R-:W-:Y:S01]  /*a460*/  @!P3 FMUL R182, R182, R182 ;  /* 0x000000b6b6b6b220 */ /* 0x010fe20000400000 */
[----:B------:R-:W-:Y:S01]  /*a470*/  FADD R168, R125, R168 ;  /* 0x000000a87da87221 */ /* 0x000fe20000000000 */
[----:B------:R-:W-:Y:S01]  /*a480*/  F2FP.BF16.F32.PACK_AB R122, R129, R122 ;  /* 0x0000007a817a723e */ /* 0x000fe200000010ff */
[----:B------:R2:W3:Y:S01]  /*a490*/  SYNCS.PHASECHK.TRANS64.TRYWAIT P2, [UR6+0x48000], R164 ;  /* 0x048000a4ff0075a7 */ /* 0x0004e20008040146 */
[----:B------:R-:W-:Y:S01]  /*a4a0*/  F2FP.BF16.F32.PACK_AB R130, R145, R130 ;  /* 0x000000829182723e */ /* 0x000fe200000010ff */
[----:B------:R-:W-:Y:S01]  /*a4b0*/  FADD R177, R177, R168 ;  /* 0x000000a8b1b17221 */ /* 0x000fe20000000000 */
[----:B------:R-:W-:Y:S01]  /*a4c0*/  F2FP.BF16.F32.PACK_AB R132, R149, R132 ;  /* 0x000000849584723e */ /* 0x000fe200000010ff */
[----:B------:R-:W-:Y:S01]  /*a4d0*/  FFMA R5, R182, R5, R183 ;  /* 0x00000005b6057223 */ /* 0x000fe200000000b7 */
[----:B------:R-:W-:Y:S01]  /*a4e0*/  F2FP.BF16.F32.PACK_AB R137, R23, R146 ;  /* 0x000000921789723e */ /* 0x000fe200000010ff */
[----:B------:R-:W-:Y:S01]  /*a4f0*/  FADD R176, R176, R177 ;  /* 0x000000b1b0b07221 */ /* 0x000fe20000000000 */
[----:B-1----:R-:W-:Y:S01]  /*a500*/  @!P6 FMUL R173, R173, R173 ;  /* 0x000000adadade220 */ /* 0x002fe20000400000 */
[----:B------:R-:W-:Y:S01]  /*a510*/  F2FP.BF16.F32.PACK_AB R138, R144, R157 ;  /* 0x0000009d908a723e */ /* 0x000fe200000010ff */
[----:B------:R-:W-:Y:S01]  /*a520*/  FMUL R26, R26, R182 ;  /* 0x000000b61a1a7220 */ /* 0x000fe20000400000 */
[----:B------:R-:W-:Y:S01]  /*a530*/  F2FP.BF16.F32.PACK_AB R140, R148, R161 ;  /* 0x000000a1948c723e */ /* 0x000fe200000010ff */
[----:B------:R-:W-:Y:S01]  /*a540*/  FFMA R4, R173, R4, R176 ;  /* 0x00000004ad047223 */ /* 0x000fe200000000b0 */
        /* <DEDUP_REMOVED lines=107> */
[----:B------:R-:W-:Y:S02]  /*ac00*/  F2FP.BF16.F32.PACK_AB R149, R21, R170 ;  /* 0x000000aa1595723e */ /* 0x000fe400000010ff */
[----:B------:R-:W-:Y:S01]  /*ac10*/  F2FP.BF16.F32.PACK_AB R150, R160, R171 ;  /* 0x000000aba096723e */ /* 0x000fe200000010ff */
[----:B--23--:R-:W-:Y:S06]  /*ac20*/  @!P0 BRA `(.L_x_39) ;  /* 0x0000000000048947 */ /* 0x00cfec0003800000 */
[----:B------:R-:W-:Y:S01]  /*ac30*/  BPT.TRAP 0x1 ;  /* 0x000000040000795c */ /* 0x000fe20000300000 */
.L_x_39:
[----:B------:R-:W-:Y:S05]  /*ac40*/  @P2 BRA `(.L_x_40) ;  /* 0x0000000000082947 */ /* 0x000fea0003800000 */
[----:B------:R-:W1:Y:S02]  /*ac50*/  SYNCS.PHASECHK.TRANS64.TRYWAIT P2, [UR6+0x48000], R164 ;  /* 0x048000a4ff0075a7 */ /* 0x000e640008040146 */
[----:B-1----:R-:W-:Y:S05]  /*ac60*/  @!P2 BRA `(.L_x_41) ;  /* 0x00000040006ca947 */ /* 0x002fea0003800000 */
.L_x_40:
[----:B------:R-:W-:Y:S01]  /*ac70*/  UIMAD UR6, UR5, 0xc00, UR61 ;  /* 0x00000c00050678a4 */ /* 0x000fe2000f8e023d */
[----:B------:R-:W-:Y:S01]  /*ac80*/  WARPGROUP.ARRIVE ;  /* 0x00000000000079c5 */ /* 0x000fe20000000000 */
[----:B------:R-:W-:Y:S01]  /*ac90*/  UMOV UR11, 0x40000040 ;  /* 0x40000040000b7882 */ /* 0x000fe20000000000 */
[----:B------:R-:W-:-:S04]  /*aca0*/  F2FP.BF16.F32.PACK_AB R151, R11, R174 ;  /* 0x000000ae0b97723e */ /* 0x000fc800000010ff */
[----:B------:R-:W-:Y:S02]  /*acb0*/  UMOV UR10, UR6 ;  /* 0x00000006000a7c82 */ /* 0x000fe40008000000 */
        /* <DEDUP_REMOVED lines=40> */
.L_x_42:
[----:B------:R-:W-:-:S04]  /*af40*/  ULEA UR6, UR56, UR58, 0x3 ;  /* 0x0000003a38067291 */ /* 0x000fc8000f8e183f */
[----:B------:R-:W-:-:S04]  /*af50*/  UIADD3 UR6, UR6, 0x48028, URZ ;  /* 0x0004802806067890 */ /* 0x000fc8000fffe03f */
[----:B------:R-:W-:-:S09]  /*af60*/  UPRMT UR6, URZ, 0x654, UR6 ;  /* 0x000006543f067896 */ /* 0x000fd20008000006 */
[----:B------:R-:W-:Y:S01]  /*af70*/  SYNCS.ARRIVE.TRANS64.RED.A1T0 RZ, [UR6], RZ ;  /* 0x000000ffffff79a7 */ /* 0x000fe20008100406 */
[----:B------:R-:W-:Y:S05]  /*af80*/  @P1 BRA `(.L_x_43) ;  /* 0x0000000000041947 */ /* 0x000fea0003800000 */
[----:B------:R-:W-:Y:S01]  /*af90*/  BPT.TRAP 0x1 ;  /* 0x000000040000795c */ /* 0x000fe20000300000 */
.L_x_43:
[----:B------:R-:W-:-:S04]  /*afa0*/  UIADD3 UR56, UR56, 0x1, URZ ;  /* 0x0000000138387890 */ /* 0x000fc8000fffe03f */
[----:B------:R-:W-:-:S04]  /*afb0*/  UISETP.NE.AND UP0, UPT, UR56, 0x5, UPT ;  /* 0x000000053800788c */ /* 0x000fc8000bf05270 */
[----:B------:R-:W-:Y:S01]  /*afc0*/  USEL UR56, UR56, URZ, UP0 ;  /* 0x0000003f38387287 */ /* 0x000fe20008000000 */
[----:B------:R-:W-:Y:S11]  /*afd0*/  @!P0 BRA `(.L_x_44) ;  /* 0x0000000000048947 */ /* 0x000ff60003800000 */
[----:B------:R-:W-:Y:S01]  /*afe0*/  BPT.TRAP 0x1 ;  /* 0x000000040000795c */ /* 0x000fe20000300000 */
.L_x_44:
[----:B------:R-:W-:-:S04]  /*aff0*/  ULEA UR6, UR56, UR58, 0x3 ;  /* 0x0000003a38067291 */ /* 0x000fc8000f8e183f */
[----:B------:R-:W-:-:S04]  /*b000*/  UIADD3 UR6, UR6, 0x48028, URZ ;  /* 0x0004802806067890 */ /* 0x000fc8000fffe03f */
[----:B------:R-:W-:-:S09]  /*b010*/  UPRMT UR6, URZ, 0x654, UR6 ;  /* 0x000006543f067896 */ /* 0x000fd20008000006 */
[----:B------:R-:W-:Y:S01]  /*b020*/  SYNCS.ARRIVE.TRANS64.RED.A1T0 RZ, [UR6], RZ ;  /* 0x000000ffffff79a7 */ /* 0x000fe20008100406 */
[----:B------:R-:W-:Y:S05]  /*b030*/  @P1 BRA `(.L_x_45) ;  /* 0x0000000000041947 */ /* 0x000fea0003800000 */
[----:B------:R-:W-:Y:S01]  /*b040*/  BPT.TRAP 0x1 ;  /* 0x000000040000795c */ /* 0x000fe20000300000 */
.L_x_45:
[----:B------:R-:W-:Y:S01]  /*b050*/  UISETP.GT.AND UP2, UPT, UR59, 0x1, UPT ;  /* 0x000000013b00788c */ /* 0x000fe2000bf44270 */
[----:B------:R-:W-:Y:S01]  /*b060*/  IADD3 R6, R6, 0x80, RZ ;  /* 0x0000008006067810 */ /* 0x000fe20007ffe0ff */
[----:B------:R-:W-:Y:S01]  /*b070*/  UIADD3 UR5, UR5, 0x1, URZ ;  /* 0x0000000105057890 */ /* 0x000fe2000fffe03f */
[----:B------:R-:W-:Y:S01]  /*b080*/  MOV R10, R7 ;  /* 0x00000007000a7202 */ /* 0x000fe20000000f00 */
[----:B------:R-:W-:Y:S01]  /*b090*/  UIADD3 UR56, UR56, 0x1, URZ ;  /* 0x0000000138387890 */ /* 0x000fe2000fffe03f */
[----:B-1----:R-:W-:Y:S01]  /*b0a0*/  MOV R9, R8 ;  /* 0x0000000800097202 */ /* 0x002fe20000000f00 */
        /* <DEDUP_REMOVED lines=10> */
.L_x_35:
[----:B-1----:R-:W1:Y:S01]  /*b150*/  SHFL.BFLY PT, R9, R4, 0x1, 0x1f ;  /* 0x0c201f0004097f89 */ /* 0x002e6200000e0000 */
[----:B------:R-:W-:Y:S01]  /*b160*/  BSSY B0, `(.L_x_47) ;  /* 0x0000024000007945 */ /* 0x000fe20003800000 */
[----:B------:R-:W-:Y:S02]  /*b170*/  MOV R11, 0x7f800000 ;  /* 0x7f800000000b7802 */ /* 0x000fe40000000f00 */
[----:B------:R-:W2:Y:S01]  /*b180*/  SHFL.BFLY PT, R6, R5, 0x1, 0x1f ;  /* 0x0c201f0005067f89 */ /* 0x000ea200000e0000 */
[----:B------:R-:W-:Y:S02]  /*b190*/  MOV R12, 0x3f800000 ;  /* 0x3f800000000c7802 */ /* 0x000fe40000000f00 */
[----:B------:R-:W-:Y:S02]  /*b1a0*/  MOV R13, 0x3f800000 ;  /* 0x3f800000000d7802 */ /* 0x000fe40000000f00 */
[----:B------:R-:W-:Y:S01]  /*b1b0*/  MOV R15, 0x7f800000 ;  /* 0x7f800000000f7802 */ /* 0x000fe20000000f00 */
[----:B-1----:R-:W-:Y:S01]  /*b1c0*/  FADD R9, R9, R4 ;  /* 0x0000000409097221 */ /* 0x002fe20000000000 */
[----:B--2---:R-:W-:-:S04]  /*b1d0*/  FADD R19, R6, R5 ;  /* 0x0000000506137221 */ /* 0x004fc80000000000 */
[----:B------:R-:W1:Y:S04]  /*b1e0*/  SHFL.BFLY PT, R10, R9, 0x2, 0x1f ;  /* 0x0c401f00090a7f89 */ /* 0x000e6800000e0000 */
[----:B------:R-:W2:Y:S01]  /*b1f0*/  SHFL.BFLY PT, R20, R19, 0x2, 0x1f ;  /* 0x0c401f0013147f89 */ /* 0x000ea200000e0000 */
[C---:B-1----:R-:W-:Y:S01]  /*b200*/  FSETP.NE.AND P0, PT, R9.reuse, -R10, PT ;  /* 0x8000000a0900720b */ /* 0x042fe20003f05000 */
[----:B------:R-:W-:Y:S01]  /*b210*/  FADD R6, R9, R10 ;  /* 0x0000000a09067221 */ /* 0x000fe20000000000 */
[----:B--2---:R-:W-:-:S11]  /*b220*/  FADD R10, R19, R20 ;  /* 0x00000014130a7221 */ /* 0x004fd60000000000 */
[----:B------:R-:W-:Y:S05]  /*b230*/  @!P0 BRA `(.L_x_48) ;  /* 0x0000000000588947 */ /* 0x000fea0003800000 */
[----:B------:R-:W-:Y:S01]  /*b240*/  IADD3 R4, R6, 0x1800000, RZ ;  /* 0x0180000006047810 */ /* 0x000fe20007ffe0ff */
[----:B------:R-:W-:Y:S03]  /*b250*/  BSSY B1, `(.L_x_49) ;  /* 0x000000d000017945 */ /* 0x000fe60003800000 */
[----:B------:R-:W-:-:S04]  /*b260*/  LOP3.LUT R4, R4, 0x7f800000, RZ, 0xc0, !PT ;  /* 0x7f80000004047812 */ /* 0x000fc800078ec0ff */
[----:B------:R-:W-:-:S13]  /*b270*/  ISETP.GT.U32.AND P0, PT, R4, 0x1ffffff, PT ;  /* 0x01ffffff0400780c */ /* 0x000fda0003f04070 */
[----:B------:R-:W-:Y:S05]  /*b280*/  @P0 BRA `(.L_x_50) ;  /* 0x0000000000140947 */ /* 0x000fea0003800000 */
[----:B------:R-:W-:Y:S02]  /*b290*/  MOV R5, R6 ;  /* 0x0000000600057202 */ /* 0x000fe40000000f00 */
[----:B------:R-:W-:-:S07]  /*b2a0*/  MOV R18, 0xb2c0 ;  /* 0x0000b2c000127802 */ /* 0x000fce0000000f00 */
[----:B------:R-:W-:Y:S05]  /*b2b0*/  CALL.REL.NOINC `($__internal_0_$__cuda_sm20_rcp_rn_f32_slowpath) ;  /* 0x0000003c00847944 */ /* 0x000fea0003c00000 */
[----:B------:R-:W-:Y:S01]  /*b2c0*/  MOV R13, R9 ;  /* 0x00000009000d7202 */ /* 0x000fe20000000f00 */
[----:B------:R-:W-:Y:S06]  /*b2d0*/  BRA `(.L_x_51) ;  /* 0x0000000000107947 */ /* 0x000fec0003800000 */
.L_x_50:
[----:B------:R-:W1:Y:S02]  /*b2e0*/  MUFU.RCP R13, R6 ;  /* 0x00000006000d7308 */ /* 0x000e640000001000 */
[----:B-1----:R-:W-:-:S04]  /*b2f0*/  FFMA R4, R6, R13, -1 ;  /* 0xbf80000006047423 */ /* 0x002fc8000000000d */
[----:B------:R-:W-:-:S04]  /*b300*/  FADD.FTZ R4, -R4, -RZ ;  /* 0x800000ff04047221 */ /* 0x000fc80000010100 */
[----:B------:R-:W-:-:S07]  /*b310*/  FFMA R13, R13, R4, R13 ;  /* 0x000000040d0d7223 */ /* 0x000fce000000000d */
.L_x_51:
[----:B------:R-:W-:Y:S05]  /*b320*/  BSYNC B1 ;  /* 0x0000000000017941 */ /* 0x000fea0003800000 */
.L_x_49:
[----:B------:R-:W-:Y:S01]  /*b330*/  FSETP.GEU.AND P0, PT, |R6|, 1.175494350822287508e-38, PT ;  /* 0x008000000600780b */ /* 0x000fe20003f0e200 */
[----:B------:R-:W-:-:S12]  /*b340*/  ULDC UR4, c[0x0][0x600] ;  /* 0x0001800000047ab9 */ /* 0x000fd80000000800 */
[----:B------:R-:W-:-:S04]  /*b350*/  @!P0 FMUL R6, R6, 16777216 ;  /* 0x4b80000006068820 */ /* 0x000fc80000400000 */
[----:B------:R-:W1:Y:S02]  /*b360*/  MUFU.LG2 R4, R6 ;  /* 0x0000000600047308 */ /* 0x000e640000000c00 */
[----:B-1----:R-:W-:-:S04]  /*b370*/  @!P0 FADD R4, R4, -24 ;  /* 0xc1c0000004048421 */ /* 0x002fc80000000000 */
[----:B------:R-:W-:-:S04]  /*b380*/  FMUL R4, R4, 0.69314718246459960938 ;  /* 0x3f31721804047820 */ /* 0x000fc80000400000 */
[----:B------:R-:W-:-:S07]  /*b390*/  FFMA R15, R7, UR4, R4 ;  /* 0x00000004070f7c23 */ /* 0x000fce0008000004 */
.L_x_48:
[----:B------:R-:W-:Y:S05]  /*b3a0*/  BSYNC B0 ;  /* 0x0000000000007941 */ /* 0x000fea0003800000 */
.L_x_47:
[----:B------:R-:W-:Y:S01]  /*b3b0*/  FSETP.NE.AND P0, PT, R19, -R20, PT ;  /* 0x800000141300720b */ /* 0x000fe20003f05000 */
[----:B------:R-:W-:Y:S01]  /*b3c0*/  ULDC UR4, c[0x0][0x608] ;  /* 0x0001820000047ab9 */ /* 0x000fe20000000800 */
[----:B------:R-:W-:Y:S01]  /*b3d0*/  BSSY B0, `(.L_x_52) ;  /* 0x0000049000007945 */ /* 0x000fe20003800000 */
[----:B------:R-:W-:-:S04]  /*b3e0*/  FMUL R13, R13, UR4 ;  /* 0x000000040d0d7c20 */ /* 0x000fc80008400000 */
        /* <DEDUP_REMOVED lines=48> */
[----:B------:R-:W-:Y:S06]  /*b6f0*/  @!P0 BRA `(.L_x_53) ;  /* 0x0000000000588947 */ /* 0x000fec0003800000 */
        /* <DEDUP_REMOVED lines=10> */
.L_x_55:
[----:B------:R-:W1:Y:S02]  /*b7a0*/  MUFU.RCP R5, R10 ;  /* 0x0000000a00057308 */ /* 0x000e640000001000 */
[----:B-1----:R-:W-:-:S04]  /*b7b0*/  FFMA R4, R10, R5, -1 ;  /* 0xbf8000000a047423 */ /* 0x002fc80000000005 */
[----:B------:R-:W-:-:S04]  /*b7c0*/  FADD.FTZ R4, -R4, -RZ ;  /* 0x800000ff04047221 */ /* 0x000fc80000010100 */
[----:B------:R-:W-:-:S07]  /*b7d0*/  FFMA R12, R5, R4, R5 ;  /* 0x00000004050c7223 */ /* 0x000fce0000000005 */
.L_x_56:
[----:B------:R-:W-:Y:S05]  /*b7e0*/  BSYNC B1 ;  /* 0x0000000000017941 */ /* 0x000fea0003800000 */
.L_x_54:
[----:B------:R-:W-:Y:S01]  /*b7f0*/  FSETP.GEU.AND P0, PT, |R10|, 1.175494350822287508e-38, PT ;  /* 0x008000000a00780b */ /* 0x000fe20003f0e200 */
[----:B------:R-:W-:-:S12]  /*b800*/  ULDC UR4, c[0x0][0x600] ;  /* 0x0001800000047ab9 */ /* 0x000fd80000000800 */
[----:B------:R-:W-:-:S04]  /*b810*/  @!P0 FMUL R10, R10, 16777216 ;  /* 0x4b8000000a0a8820 */ /* 0x000fc80000400000 */
[----:B------:R-:W1:Y:S02]  /*b820*/  MUFU.LG2 R4, R10 ;  /* 0x0000000a00047308 */ /* 0x000e640000000c00 */
[----:B-1----:R-:W-:-:S04]  /*b830*/  @!P0 FADD R4, R4, -24 ;  /* 0xc1c0000004048421 */ /* 0x002fc80000000000 */
[----:B------:R-:W-:-:S04]  /*b840*/  FMUL R11, R4, 0.69314718246459960938 ;  /* 0x3f317218040b7820 */ /* 0x000fc80000400000 */
[----:B------:R-:W-:-:S07]  /*b850*/  FFMA R11, R8, UR4, R11 ;  /* 0x00000004080b7c23 */ /* 0x000fce000800000b */
.L_x_53:
[----:B------:R-:W-:Y:S05]  /*b860*/  BSYNC B0 ;  /* 0x0000000000007941 */ /* 0x000fea0003800000 */
.L_x_52:
[----:B------:R-:W-:Y:S01]  /*b870*/  R2UR UR4, R2 ;  /* 0x00000000020472ca */ /* 0x000fe200000e0000 */
[----:B------:R-:W1:Y:S01]  /*b880*/  S2R R5, SR_TID.X ;  /* 0x0000000000057919 */ /* 0x000e620000002100 */
[----:B------:R-:W-:Y:S01]  /*b890*/  R2UR UR5, R0 ;  /* 0x00000000000572ca */ /* 0x000fe200000e0000 */
[----:B------:R-:W-:-:S10]  /*b8a0*/  ULDC.64 UR8, c[0x0][0x208] ;  /* 0x0000820000087ab9 */ /* 0x000fd40000000a00 */
[----:B------:R-:W-:-:S04]  /*b8b0*/  UISETP.NE.AND UP0, UPT, UR4, 0x1, UPT ;  /* 0x000000010400788c */ /* 0x000fc8000bf05270 */
[----:B------:R-:W-:-:S06]  /*b8c0*/  USEL UR4, URZ, 0x1, UP0 ;  /* 0x000000013f047887 */ /* 0x000fcc0008000000 */
[----:B------:R-:W-:Y:S01]  /*b8d0*/  MOV R4, UR4 ;  /* 0x0000000400047c02 */ /* 0x000fe20008000f00 */
[----:B------:R-:W-:Y:S02]  /*b8e0*/  ULDC UR4, c[0x0][0x608] ;  /* 0x0001820000047ab9 */ /* 0x000fe40000000800 */
[----:B------:R-:W-:Y:S01]  /*b8f0*/  FMUL R12, R12, UR4 ;  /* 0x000000040c0c7c20 */ /* 0x000fe20008400000 */
[----:B------:R-:W-:-:S04]  /*b900*/  SHF.L.U32 R4, R4, 0x1f, RZ ;  /* 0x0000001f04047819 */ /* 0x000fc800000006ff */
[----:B------:R-:W2:Y:S01]  /*b910*/  SYNCS.PHASECHK.TRANS64.TRYWAIT P0, [UR5+0x8], R4 ;  /* 0x00000804ff0075a7 */ /* 0x000ea20008000145 */
[C---:B-1----:R-:W-:Y:S02]  /*b920*/  LOP3.LUT P1, RZ, R5.reuse, 0x3, RZ, 0xc0, !PT ;  /* 0x0000000305ff7812 */ /* 0x042fe4000782c0ff */
[----:B------:R-:W-:Y:S01]  /*b930*/  LOP3.LUT R17, R5, 0x7f, RZ, 0xc0, !PT ;  /* 0x0000007f05117812 */ /* 0x000fe200078ec0ff */
[----:B--2---:R-:W-:Y:S10]  /*b940*/  @!P0 BRA `(.L_x_57) ;  /* 0x00000034004c8947 */ /* 0x004ff40003800000 */
.L_x_115:
[----:B------:R-:W-:Y:S01]  /*b950*/  R2UR UR4, R3 ;  /* 0x00000000030472ca */ /* 0x000fe200000e0000 */
[----:B------:R-:W-:Y:S01]  /*b960*/  BSSY B0, `(.L_x_58) ;  /* 0x0000019000007945 */ /* 0x000fe20003800000 */
[----:B------:R-:W-:-:S11]  /*b970*/  SHF.R.U32.HI R18, RZ, 0x5, R17 ;  /* 0x00000005ff127819 */ /* 0x000fd60000011611 */
[----:B------:R-:W-:Y:S01]  /*b980*/  USHF.L.U32 UR42, UR4, 0x6, URZ ;  /* 0x00000006042a7899 */ /* 0x000fe2000800063f */
[----:B------:R-:W-:Y:S11]  /*b990*/  @P1 BRA `(.L_x_59) ;  /* 0x0000000000541947 */ /* 0x000ff60003800000 */
[----:B------:R-:W2:Y:S01]  /*b9a0*/  S2UR UR4, SR_CTAID.Y ;  /* 0x00000000000479c3 */ /* 0x000ea20000002600 */
[----:B------:R-:W-:Y:S01]  /*b9b0*/  SHF.R.U32.HI R0, RZ, 0x2, R5 ;  /* 0x00000002ff007819 */ /* 0x000fe20000011605 */
[----:B------:R-:W-:Y:S01]  /*b9c0*/  ULDC.64 UR6, c[0x0][0x688] ;  /* 0x0001a20000067ab9 */ /* 0x000fe20000000a00 */
[----:B------:R-:W-:Y:S02]  /*b9d0*/  SHF.L.U32 R3, R18, 0x4, RZ ;  /* 0x0000000412037819 */ /* 0x000fe400000006ff */
[----:B------:R-:W-:-:S03]  /*b9e0*/  LOP3.LUT R0, R0, 0x7, RZ, 0xc0, !PT ;  /* 0x0000000700007812 */ /* 0x000fc600078ec0ff */
[----:B------:R-:W3:Y:S01]  /*b9f0*/  S2UR UR5, SR_CTAID.Z ;  /* 0x00000000000579c3 */ /* 0x000ee20000002700 */
[----:B------:R-:W-:-:S04]  /*ba00*/  LOP3.LUT R0, R3, 0xfffffff0, R0, 0xe2, !PT ;  /* 0xfffffff003007812 */ /* 0x000fc800078ee200 */
[----:B-1----:R-:W-:-:S04]  /*ba10*/  IADD3 R4, R0, UR42, RZ ;  /* 0x0000002a00047c10 */ /* 0x002fc8000fffe0ff */
[----:B------:R-:W-:Y:S01]  /*ba20*/  IADD3 R3, R4, 0x8, RZ ;  /* 0x0000000804037810 */ /* 0x000fe20007ffe0ff */
[----:B--2---:R-:W-:-:S04]  /*ba30*/  UIMAD UR4, UR4, UR6, UR42 ;  /* 0x00000006040472a4 */ /* 0x004fc8000f8e022a */
[----:B---3--:R-:W-:-:S03]  /*ba40*/  UIMAD UR4, UR5, UR7, UR4 ;  /* 0x00000007050472a4 */ /* 0x008fc6000f8e0204 */
[----:B------:R-:W-:Y:S02]  /*ba50*/  ULDC UR5, c[0x0][0x288] ;  /* 0x0000a20000057ab9 */ /* 0x000fe40000000800 */
[----:B------:R-:W-:Y:S02]  /*ba60*/  ISETP.GE.U32.AND P0, PT, R4, UR5, PT ;  /* 0x0000000504007c0c */ /* 0x000fe4000bf06070 */
[----:B------:R-:W-:Y:S02]  /*ba70*/  IADD3 R0, P2, R0, UR4, RZ ;  /* 0x0000000400007c10 */ /* 0x000fe4000ff5e0ff */
[----:B------:R-:W-:Y:S01]  /*ba80*/  ISETP.GE.U32.AND P1, PT, R3, UR5, PT ;  /* 0x0000000503007c0c */ /* 0x000fe2000bf26070 */
[----:B------:R-:W-:Y:S01]  /*ba90*/  ULDC.64 UR4, c[0x0][0x680] ;  /* 0x0001a00000047ab9 */ /* 0x000fe20000000a00 */
[----:B------:R-:W-:Y:S02]  /*baa0*/  IADD3.X R3, RZ, RZ, RZ, P2, !PT ;  /* 0x000000ffff037210 */ /* 0x000fe400017fe4ff */
[----:B------:R-:W-:-:S04]  /*bab0*/  LEA R4, P2, R0, UR4, 0x2 ;  /* 0x0000000400047c11 */ /* 0x000fc8000f8410ff */
[----:B------:R-:W-:-:S05]  /*bac0*/  LEA.HI.X R5, R0, UR5, R3, 0x2, P2 ;  /* 0x0000000500057c11 */ /* 0x000fca00090f1403 */
[----:B------:R2:W-:Y:S04]  /*bad0*/  @!P0 STG.E desc[UR8][R4.64], R15 ;  /* 0x0000000f04008986 */ /* 0x0005e8000c101908 */
[----:B------:R2:W-:Y:S02]  /*bae0*/  @!P1 STG.E desc[UR8][R4.64+0x20], R11 ;  /* 0x0000200b04009986 */ /* 0x0005e4000c101908 */
.L_x_59:
[----:B------:R-:W-:Y:S05]  /*baf0*/  BSYNC B0 ;  /* 0x0000000000007941 */ /* 0x000fea0003800000 */
.L_x_58:
[----:B------:R-:W-:Y:S01]  /*bb00*/  ULDC.64 UR4, c[0x0][0x730] ;  /* 0x0001cc0000047ab9 */ /* 0x000fe20000000a00 */
[-C--:B------:R-:W-:Y:S01]  /*bb10*/  FMUL R26, R26, R12.reuse ;  /* 0x0000000c1a1a7220 */ /* 0x080fe20000400000 */
[----:B------:R-:W-:Y:S01]  /*bb20*/  ISETP.NE.U32.AND P0, PT, RZ, UR4, PT ;  /* 0x00000004ff007c0c */ /* 0x000fe2000bf05070 */
[-C--:B------:R-:W-:Y:S01]  /*bb30*/  FMUL R120, R27, R12.reuse ;  /* 0x0000000c1b787220 */ /* 0x080fe20000400000 */
[-C--:B------:R-:W-:Y:S01]  /*bb40*/  FMUL R30, R30, R12.reuse ;  /* 0x0000000c1e1e7220 */ /* 0x080fe20000400000 */
[-C--:B------:R-:W-:Y:S01]  /*bb50*/  FMUL R122, R31, R12.reuse ;  /* 0x0000000c1f7a7220 */ /* 0x080fe20000400000 */
[----:B------:R-:W-:Y:S01]  /*bb60*/  ISETP.NE.AND.EX P0, PT, RZ, UR5, PT, P0 ;  /* 0x00000005ff007c0c */ /* 0x000fe2000bf05300 */
        /* <DEDUP_REMOVED lines=44> */
[----:B------:R-:W-:Y:S06]  /*be30*/  @P0 BRA `(.L_x_60) ;  /* 0x0000000000200947 */ /* 0x000fec0003800000 */
[----:B------:R-:W-:Y:S02]  /*be40*/  ULDC.64 UR4, c[0x0][0x728] ;  /* 0x0001ca0000047ab9 */ /* 0x000fe40000000a00 */
[----:B------:R-:W-:-:S04]  /*be50*/  ISETP.NE.U32.AND P0, PT, RZ, UR4, PT ;  /* 0x00000004ff007c0c */ /* 0x000fc8000bf05070 */
[----:B------:R-:W-:-:S13]  /*be60*/  ISETP.NE.AND.EX P0, PT, RZ, UR5, PT, P0 ;  /* 0x00000005ff007c0c */ /* 0x000fda000bf05300 */
[----:B------:R-:W-:Y:S05]  /*be70*/  @!P0 BRA `(.L_x_61) ;  /* 0x00000000000c8947 */ /* 0x000fea0003800000 */
[----:B-12---:R-:W1:Y:S02]  /*be80*/  LDC.64 R4, c[0x0][0x728] ;  /* 0x0001ca00ff047b82 */ /* 0x006e640000000a00 */
[----:B-1----:R3:W5:Y:S01]  /*be90*/  LDG.E R4, desc[UR8][R4.64] ;  /* 0x0000000804047981 */ /* 0x002762000c1e1900 */
[----:B------:R-:W-:Y:S05]  /*bea0*/  BRA `(.L_x_60) ;  /* 0x0000000000047947 */ /* 0x000fea0003800000 */
.L_x_61:
[----:B-12---:R-:W4:Y:S02]  /*beb0*/  LDC R4, c[0x0][0x720] ;  /* 0x0001c800ff047b82 */ /* 0x006f240000000800 */
.L_x_60:
[----:B------:R-:W-:Y:S02]  /*bec0*/  MOV R0, RZ ;  /* 0x000000ff00007202 */ /* 0x000fe40000000f00 */
[----:B----45:R-:W-:Y:S02]  /*bed0*/  MOV R23, R4 ;  /* 0x0000000400177202 */ /* 0x030fe40000000f00 */
[----:B------:R-:W-:-:S13]  /*bee0*/  LOP3.LUT P0, RZ, R0, 0x1bf, RZ, 0xc0, !PT ;  /* 0x000001bf00ff7812 */ /* 0x000fda000780c0ff */
[----:B------:R-:W-:Y:S05]  /*bef0*/  @!P0 BRA `(.L_x_62) ;  /* 0x0000000000408947 */ /* 0x000fea0003800000 */
[----:B------:R-:W-:Y:S01]  /*bf00*/  MOV R0, 0x0 ;  /* 0x0000000000007802 */ /* 0x000fe20000000f00 */
[----:B------:R-:W-:Y:S01]  /*bf10*/  ULDC.64 UR4, c[0x4][0x70] ;  /* 0x01001c0000047ab9 */ /* 0x000fe20000000a00 */
[----:B------:R-:W-:Y:S01]  /*bf20*/  ULDC.64 UR6, c[0x4][0x8] ;  /* 0x0100020000067ab9 */ /* 0x000fe20000000a00 */
[----:B-12---:R-:W-:Y:S01]  /*bf30*/  MOV R4, UR4 ;  /* 0x0000000400047c02 */ /* 0x006fe20008000f00 */
[----:B------:R1:W2:Y:S01]  /*bf40*/  LDC.64 R14, c[0x4][R0] ;  /* 0x01000000000e7b82 */ /* 0x0002a20000000a00 */
[----:B---3--:R-:W-:Y:S01]  /*bf50*/  MOV R5, UR5 ;  /* 0x0000000500057c02 */ /* 0x008fe20008000f00 */
[----:B------:R-:W-:Y:S01]  /*bf60*/  ULDC.64 UR4, c[0x4][0x78] ;  /* 0x01001e0000047ab9 */ /* 0x000fe20000000a00 */
[----:B------:R-:W-:Y:S02]  /*bf70*/  MOV R10, UR6 ;  /* 0x00000006000a7c02 */ /* 0x000fe40008000f00 */
[----:B------:R-:W-:Y:S02]  /*bf80*/  MOV R6, UR4 ;  /* 0x0000000400067c02 */ /* 0x000fe40008000f00 */
[----:B------:R-:W-:-:S02]  /*bf90*/  MOV R7, UR5 ;  /* 0x0000000500077c02 */ /* 0x000fc40008000f00 */
[----:B------:R-:W-:Y:S02]  /*bfa0*/  MOV R11, UR7 ;  /* 0x00000007000b7c02 */ /* 0x000fe40008000f00 */
[----:B------:R-:W-:Y:S02]  /*bfb0*/  MOV R8, 0x70 ;  /* 0x0000007000087802 */ /* 0x000fe40000000f00 */
[----:B------:R-:W-:Y:S02]  /*bfc0*/  MOV R12, 0x1 ;  /* 0x00000001000c7802 */ /* 0x000fe40000000f00 */
[----:B-1----:R-:W-:-:S07]  /*bfd0*/  MOV R13, RZ ;  /* 0x000000ff000d7202 */ /* 0x002fce0000000f00 */
[----:B------:R-:W-:-:S07]  /*bfe0*/  LEPC R20, `(.L_x_62) ;  /* 0x000000001014794e */ /* 0x000fce0000000000 */
[----:B--2---:R-:W-:Y:S05]  /*bff0*/  CALL.ABS.NOINC R14 ;  /* 0x000000000e007343 */ /* 0x004fea0003c00000 */
.L_x_62:
[----:B------:R-:W-:Y:S02]  /*c000*/  R2UR UR4, R2 ;  /* 0x00000000020472ca */ /* 0x000fe400000e0000 */
[----:B------:R-:W-:-:S11]  /*c010*/  MOV R22, UR58 ;  /* 0x0000003a00167c02 */ /* 0x000fd60008000f00 */
[----:B------:R-:W-:-:S05]  /*c020*/  MOV R3, UR4 ;  /* 0x0000000400037c02 */ /* 0x000fca0008000f00 */
[----:B------:R-:W-:-:S05]  /*c030*/  IMAD R22, R3, 0x2200, R22 ;  /* 0x0000220003167824 */ /* 0x000fca00078e0216 */
[----:B------:R-:W-:-:S04]  /*c040*/  IADD3 R16, R22, -0x2200, RZ ;  /* 0xffffde0016107810 */ /* 0x000fc80007ffe0ff */
        /* <DEDUP_REMOVED lines=18> */
.L_x_63:
[----:B------:R-:W4:Y:S01]  /*c170*/  S2R R6, SR_TID.X ;  /* 0x0000000000067919 */ /* 0x000f220000002100 */
[----:B------:R-:W-:Y:S01]  /*c180*/  ULDC.64 UR4, c[0x0][0x730] ;  /* 0x0001cc0000047ab9 */ /* 0x000fe20000000a00 */
[----:B------:R-:W-:Y:S02]  /*c190*/  IADD3 R17, R17, 0x1f, RZ ;  /* 0x0000001f11117810 */ /* 0x000fe40007ffe0ff */
[----:B------:R-:W-:Y:S02]  /*c1a0*/  ISETP.NE.U32.AND P0, PT, RZ, UR4, PT ;  /* 0x00000004ff007c0c */ /* 0x000fe4000bf05070 */
[----:B------:R-:W-:Y:S02]  /*c1b0*/  ISETP.GT.U32.AND P1, PT, R17, 0x3e, PT ;  /* 0x0000003e1100780c */ /* 0x000fe40003f24070 */
[----:B------:R-:W-:-:S13]  /*c1c0*/  ISETP.NE.AND.EX P0, PT, RZ, UR5, PT, P0 ;  /* 0x00000005ff007c0c */ /* 0x000fda000bf05300 */
[----:B------:R-:W5:Y:S01]  /*c1d0*/  @P0 LDC R23, c[0x0][0x720] ;  /* 0x0001c800ff170b82 */ /* 0x000f620000000800 */
[----:B----4-:R-:W-:Y:S02]  /*c1e0*/  SHF.L.U32 R0, R6, 0x5, RZ ;  /* 0x0000000506007819 */ /* 0x010fe400000006ff */
[----:B-12---:R-:W-:Y:S02]  /*c1f0*/  SHF.R.U32.HI R4, RZ, 0x1, R6 ;  /* 0x00000001ff047819 */ /* 0x006fe40000011606 */
[C---:B------:R-:W-:Y:S02]  /*c200*/  LOP3.LUT R3, R0.reuse, 0xc0, RZ, 0xc0, !PT ;  /* 0x000000c000037812 */ /* 0x040fe400078ec0ff */
[----:B---3--:R-:W-:Y:S02]  /*c210*/  LOP3.LUT R5, R0, 0x20, RZ, 0xc0, !PT ;  /* 0x0000002000057812 */ /* 0x008fe400078ec0ff */
[----:B------:R-:W-:Y:S02]  /*c220*/  LOP3.LUT R3, R3, 0x8, R4, 0xf8, !PT ;  /* 0x0000000803037812 */ /* 0x000fe400078ef804 */
[----:B------:R-:W-:-:S02]  /*c230*/  SHF.L.U32 R4, R6, 0x2, RZ ;  /* 0x0000000206047819 */ /* 0x000fc400000006ff */
[----:B------:R-:W-:Y:S01]  /*c240*/  LEA R5, R18, R5, 0x9 ;  /* 0x0000000512057211 */ /* 0x000fe200078e48ff */
[-C--:B-----5:R-:W-:Y:S01]  /*c250*/  FMUL R7, R30, R23.reuse ;  /* 0x000000171e077220 */ /* 0x0a0fe20000400000 */
[----:B------:R-:W-:Y:S01]  /*c260*/  LOP3.LUT R3, R3, 0x18, R4, 0x78, !PT ;  /* 0x0000001803037812 */ /* 0x000fe200078e7804 */
[-C--:B------:R-:W-:Y:S01]  /*c270*/  FMUL R8, R122, R23.reuse ;  /* 0x000000177a087220 */ /* 0x080fe20000400000 */
[----:B------:R-:W-:Y:S01]  /*c280*/  LOP3.LUT R0, R0, 0x100, RZ, 0xc0, !PT ;  /* 0x0000010000007812 */ /* 0x000fe200078ec0ff */
[-C--:B------:R-:W-:Y:S01]  /*c290*/  FMUL R9, R34, R23.reuse ;  /* 0x0000001722097220 */ /* 0x080fe20000400000 */
[----:B------:R-:W-:Y:S01]  /*c2a0*/  LOP3.LUT P0, RZ, R6, 0x4, RZ, 0xc0, !PT ;  /* 0x0000000406ff7812 */ /* 0x000fe2000780c0ff */
[----:B------:R-:W-:Y:S01]  /*c2b0*/  FMUL R10, R124, R23 ;  /* 0x000000177c0a7220 */ /* 0x000fe20000400000 */
[----:B------:R-:W-:Y:S01]  /*c2c0*/  IADD3 R3, R3, R5, R0 ;  /* 0x0000000503037210 */ /* 0x000fe20007ffe000 */
        /* <DEDUP_REMOVED lines=14> */
[----:B------:R-:W-:Y:S01]  /*c3b0*/  MOV R0, 0x10 ;  /* 0x0000001000007802 */ /* 0x000fe20000000f00 */
[-C--:B------:R-:W-:Y:S01]  /*c3c0*/  FMUL R18, R46, R23.reuse ;  /* 0x000000172e127220 */ /* 0x080fe20000400000 */
[----:B------:R-:W-:Y:S01]  /*c3d0*/  LEA R21, R3, R16, 0x1 ;  /* 0x0000001003157211 */ /* 0x000fe200078e08ff */
        /* <DEDUP_REMOVED lines=85> */
[----:B------:R-:W-:Y:S02]  /*c930*/  SEL R0, R0, 0xfffffff0, !P0 ;  /* 0xfffffff000007807 */ /* 0x000fe40004000000 */
[----:B------:R-:W-:Y:S01]  /*c940*/  IADD3 R23, R21, 0x1000, RZ ;  /* 0x0000100015177810 */ /* 0x000fe20007ffe0ff */
[----:B------:R-:W-:Y:S06]  /*c950*/  @P1 BRA `(.L_x_64) ;  /* 0x0000000000041947 */ /* 0x000fec0003800000 */
[----:B------:R-:W-:-:S04]  /*c960*/  DEPBAR.LE SB0, 0x1 ;  /* 0x000080400000791a */ /* 0x000fc80000000000 */
.L_x_64:
[----:B------:R-:W-:Y:S05]  /*c970*/  WARPSYNC.ALL ;  /* 0x0000000000007948 */ /* 0x000fea0003800000 */
[----:B------:R-:W-:Y:S01]  /*c980*/  BAR.SYNC.DEFER_BLOCKING 0x1, 0x80 ;  /* 0x0042000000007b1d */ /* 0x000fe20000010000 */
[----:B------:R-:W-:Y:S02]  /*c990*/  LEA R3, R3, R22, 0x1 ;  /* 0x0000001603037211 */ /* 0x000fe400078e08ff */
[C---:B------:R-:W-:Y:S02]  /*c9a0*/  LEA R23, R0.reuse, R23, 0x1 ;  /* 0x0000001700177211 */ /* 0x040fe400078e08ff */
[----:B------:R-:W-:Y:S01]  /*c9b0*/  LEA R0, R0, R21, 0x1 ;  /* 0x0000001500007211 */ /* 0x000fe200078e08ff */
[----:B------:R-:W-:Y:S01]  /*c9c0*/  BSSY B0, `(.L_x_65) ;  /* 0x000001e000007945 */ /* 0x000fe20003800000 */
[----:B------:R-:W-:-:S02]  /*c9d0*/  F2FP.BF16.F32.PACK_AB R13, R13, R14 ;  /* 0x0000000e0d0d723e */ /* 0x000fc400000010ff */
[----:B------:R-:W-:Y:S02]  /*c9e0*/  F2FP.BF16.F32.PACK_AB R15, R15, R18 ;  /* 0x000000120f0f723e */ /* 0x000fe400000010ff */
[----:B------:R-:W-:Y:S02]  /*c9f0*/  F2FP.BF16.F32.PACK_AB R12, R41, R40 ;  /* 0x00000028290c723e */ /* 0x000fe400000010ff */
[----:B------:R-:W-:Y:S02]  /*ca00*/  F2FP.BF16.F32.PACK_AB R14, R45, R44 ;  /* 0x0000002c2d0e723e */ /* 0x000fe400000010ff */
[----:B------:R-:W-:Y:S02]  /*ca10*/  F2FP.BF16.F32.PACK_AB R16, R49, R48 ;  /* 0x000000303110723e */ /* 0x000fe400000010ff */
[----:B------:R-:W-:Y:S02]  /*ca20*/  F2FP.BF16.F32.PACK_AB R17, R17, R20 ;  /* 0x000000141111723e */ /* 0x000fe400000010ff */
[----:B------:R-:W-:-:S02]  /*ca30*/  F2FP.BF16.F32.PACK_AB R18, R53, R52 ;  /* 0x000000343512723e */ /* 0x000fc400000010ff */
[----:B------:R-:W-:Y:S01]  /*ca40*/  F2FP.BF16.F32.PACK_AB R19, R19, R24 ;  /* 0x000000181313723e */ /* 0x000fe200000010ff */
[----:B------:R1:W-:Y:S04]  /*ca50*/  STSM.16.M88.4 [R3+-0x2200], R4 ;  /* 0xffde000403007844 */ /* 0x0003e80000000200 */
[----:B------:R1:W-:Y:S01]  /*ca60*/  STSM.16.M88.4 [R0], R8 ;  /* 0x0000000800007844 */ /* 0x0003e20000000200 */
[----:B------:R-:W-:Y:S01]  /*ca70*/  @!PT LDS RZ, [RZ] ;  /* 0x00000000fffff984 */ /* 0x000fe20000000800 */
[----:B------:R-:W-:Y:S01]  /*ca80*/  @!PT LDS RZ, [RZ] ;  /* 0x00000000fffff984 */ /* 0x000fe20000000800 */
[----:B------:R-:W-:Y:S01]  /*ca90*/  @!PT LDS RZ, [RZ] ;  /* 0x00000000fffff984 */ /* 0x000fe20000000800 */
[----:B------:R-:W-:Y:S01]  /*caa0*/  @!PT LDS RZ, [RZ] ;  /* 0x00000000fffff984 */ /* 0x000fe20000000800 */
[----:B------:R2:W-:Y:S06]  /*cab0*/  MEMBAR.ALL.CTA ;  /* 0x0000000000007992 */ /* 0x0005ec0000008000 */
[----:B--2---:R-:W2:Y:S02]  /*cac0*/  FENCE.VIEW.ASYNC.S ;  /* 0x00000000000073c6 */ /* 0x004ea40000000000 */
[----:B--2---:R-:W-:Y:S06]  /*cad0*/  BAR.SYNC.DEFER_BLOCKING 0x1, 0x80 ;  /* 0x0042000000007b1d */ /* 0x004fec0000010000 */
[----:B------:R-:W-:Y:S05]  /*cae0*/  @P1 BRA `(.L_x_66) ;  /* 0x00000000002c1947 */ /* 0x000fea0003800000 */
[----:B------:R-:W-:Y:S01]  /*caf0*/  S2UR UR44, SR_CTAID.Z ;  /* 0x00000000002c79c3 */ /* 0x000fe20000002700 */
[----:B------:R-:W-:Y:S01]  /*cb00*/  R2UR UR40, R22 ;  /* 0x00000000162872ca */ /* 0x000fe200000e0000 */
[----:B------:R-:W-:Y:S01]  /*cb10*/  ULDC.64 UR4, c[0x0][0x198] ;  /* 0x0000660000047ab9 */ /* 0x000fe20000000a00 */
[----:B------:R-:W-:Y:S01]  /*cb20*/  UMOV UR41, URZ ;  /* 0x0000003f00297c82 */ /* 0x000fe20008000000 */
[----:B------:R-:W-:-:S04]  /*cb30*/  UIADD3 UR4, UP0, UR4, 0x670, URZ ;  /* 0x0000067004047890 */ /* 0x000fc8000ff1e03f */
[----:B------:R-:W2:Y:S01]  /*cb40*/  S2UR UR43, SR_CTAID.Y ;  /* 0x00000000002b79c3 */ /* 0x000ea20000002600 */
[----:B------:R-:W-:-:S05]  /*cb50*/  UIADD3.X UR5, URZ, UR5, URZ, UP0, !UPT ;  /* 0x000000053f057290 */ /* 0x000fca00087fe43f */
[----:B------:R-:W-:-:S09]  /*cb60*/  UIADD3 UR40, UR40, -0x2200, URZ ;  /* 0xffffde0028287890 */ /* 0x000fd2000fffe03f */
[----:B--2---:R2:W-:Y:S01]  /*cb70*/  UTMASTG.4D [UR40], [UR4] ;  /* 0x00000028040073b5 */ /* 0x0045e20008018000 */
[----:B------:R0:W-:Y:S01]  /*cb80*/  UTMACMDFLUSH ;  /* 0x00000000000079b7 */ /* 0x0001e20000000000 */
[----:B--2---:R-:W-:-:S04]  /*cb90*/  DEPBAR.LE SB0, 0x1 ;  /* 0x000080400000791a */ /* 0x004fc80000000000 */
.L_x_66:
[----:B------:R-:W-:Y:S05]  /*cba0*/  BSYNC B0 ;  /* 0x0000000000007941 */ /* 0x000fea0003800000 */
.L_x_65:
[----:B------:R-:W-:Y:S01]  /*cbb0*/  BAR.SYNC.DEFER_BLOCKING 0x1, 0x80 ;  /* 0x0042000000007b1d */ /* 0x000fe20000010000 */
[----:B-1----:R-:W-:Y:S02]  /*cbc0*/  F2FP.BF16.F32.PACK_AB R4, R57, R56 ;  /* 0x000000383904723e */ /* 0x002fe400000010ff */
[----:B------:R-:W-:Y:S02]  /*cbd0*/  F2FP.BF16.F32.PACK_AB R5, R26, R27 ;  /* 0x0000001b1a05723e */ /* 0x000fe400000010ff */
[----:B------:R-:W-:Y:S01]  /*cbe0*/  F2FP.BF16.F32.PACK_AB R6, R61, R60 ;  /* 0x0000003c3d06723e */ /* 0x000fe200000010ff */
[----:B------:R-:W-:Y:S01]  /*cbf0*/  BSSY B0, `(.L_x_67) ;  /* 0x000001c000007945 */ /* 0x000fe20003800000 */
[----:B------:R-:W-:Y:S02]  /*cc00*/  F2FP.BF16.F32.PACK_AB R7, R28, R31 ;  /* 0x0000001f1c07723e */ /* 0x000fe400000010ff */
[----:B------:R-:W-:Y:S02]  /*cc10*/  F2FP.BF16.F32.PACK_AB R8, R65, R64 ;  /* 0x000000404108723e */ /* 0x000fe400000010ff */
[----:B------:R-:W-:-:S02]  /*cc20*/  F2FP.BF16.F32.PACK_AB R9, R30, R35 ;  /* 0x000000231e09723e */ /* 0x000fc400000010ff */
[----:B------:R-:W-:Y:S02]  /*cc30*/  F2FP.BF16.F32.PACK_AB R10, R69, R68 ;  /* 0x00000044450a723e */ /* 0x000fe400000010ff */
[----:B------:R-:W-:Y:S01]  /*cc40*/  F2FP.BF16.F32.PACK_AB R11, R34, R39 ;  /* 0x00000027220b723e */ /* 0x000fe200000010ff */
[----:B------:R1:W-:Y:S04]  /*cc50*/  STSM.16.M88.4 [R21+0x1000], R12 ;  /* 0x0010000c15007844 */ /* 0x0003e80000000200 */
[----:B------:R1:W-:Y:S01]  /*cc60*/  STSM.16.M88.4 [R0+0x1000], R16 ;  /* 0x0010001000007844 */ /* 0x0003e20000000200 */
        /* <DEDUP_REMOVED lines=11> */
[----:B------:R-:W-:Y:S01]  /*cd20*/  UMOV UR9, 0x20 ;  /* 0x0000002000097882 */ /* 0x000fe20000000000 */
[----:B------:R-:W-:Y:S01]  /*cd30*/  UIADD3 UR4, UP0, UR4, 0x670, URZ ;  /* 0x0000067004047890 */ /* 0x000fe2000ff1e03f */
[----:B------:R-:W-:-:S03]  /*cd40*/  UMOV UR10, UR42 ;  /* 0x0000002a000a7c82 */ /* 0x000fc60008000000 */
[----:B------:R-:W2:Y:S01]  /*cd50*/  S2UR UR11, SR_CTAID.Y ;  /* 0x00000000000b79c3 */ /* 0x000ea20000002600 */
[----:B------:R-:W-:-:S05]  /*cd60*/  UIADD3.X UR5, URZ, UR5, URZ, UP0, !UPT ;  /* 0x000000053f057290 */ /* 0x000fca00087fe43f */
[----:B------:R-:W-:-:S09]  /*cd70*/  UIADD3 UR8, UR8, -0x1200, URZ ;  /* 0xffffee0008087890 */ /* 0x000fd2000fffe03f */
[----:B--2---:R2:W-:Y:S01]  /*cd80*/  UTMASTG.4D [UR8], [UR4] ;  /* 0x00000008040073b5 */ /* 0x0045e20008018000 */
[----:B------:R0:W-:Y:S01]  /*cd90*/  UTMACMDFLUSH ;  /* 0x00000000000079b7 */ /* 0x0001e20000000000 */
[----:B--2---:R-:W-:-:S04]  /*cda0*/  DEPBAR.LE SB0, 0x1 ;  /* 0x000080400000791a */ /* 0x004fc80000000000 */
.L_x_68:
[----:B------:R-:W-:Y:S05]  /*cdb0*/  BSYNC B0 ;  /* 0x0000000000007941 */ /* 0x000fea0003800000 */
.L_x_67:
        /* <DEDUP_REMOVED lines=10> */
[----:B------:R1:W-:Y:S04]  /*ce60*/  STSM.16.M88.4 [R21], R4 ;  /* 0x0000000415007844 */ /* 0x0003e80000000200 */
        /* <DEDUP_REMOVED lines=21> */
.L_x_70:
[----:B------:R-:W-:Y:S05]  /*cfc0*/  BSYNC B0 ;  /* 0x0000000000007941 */ /* 0x000fea0003800000 */
.L_x_69:
[----:B------:R-:W-:Y:S01]  /*cfd0*/  BAR.SYNC.DEFER_BLOCKING 0x1, 0x80 ;  /* 0x0042000000007b1d */ /* 0x000fe20000010000 */
[----:B------:R-:W-:Y:S02]  /*cfe0*/  F2FP.BF16.F32.PACK_AB R88, R89, R88 ;  /* 0x000000585958723e */ /* 0x000fe400000010ff */
        /* <DEDUP_REMOVED lines=9> */
[----:B------:R2:W-:Y:S01]  /*d080*/  STSM.16.M88.4 [R23], R16 ;  /* 0x0000001017007844 */ /* 0x0005e20000000200 */
[----:B------:R-:W-:Y:S01]  /*d090*/  @!PT LDS RZ, [RZ] ;  /* 0x00000000fffff984 */ /* 0x000fe20000000800 */
[----:B------:R-:W-:Y:S01]  /*d0a0*/  @!PT LDS RZ, [RZ] ;  /* 0x00000000fffff984 */ /* 0x000fe20000000800 */
[----:B------:R-:W-:Y:S01]  /*d0b0*/  @!PT LDS RZ, [RZ] ;  /* 0x00000000fffff984 */ /* 0x000fe20000000800 */
[----:B------:R-:W-:Y:S01]  /*d0c0*/  @!PT LDS RZ, [RZ] ;  /* 0x00000000fffff984 */ /* 0x000fe20000000800 */
[----:B------:R3:W-:Y:S06]  /*d0d0*/  MEMBAR.ALL.CTA ;  /* 0x0000000000007992 */ /* 0x0007ec0000008000 */
[----:B---3--:R-:W3:Y:S02]  /*d0e0*/  FENCE.VIEW.ASYNC.S ;  /* 0x00000000000073c6 */ /* 0x008ee40000000000 */
[----:B---3--:R-:W-:Y:S06]  /*d0f0*/  BAR.SYNC.DEFER_BLOCKING 0x1, 0x80 ;  /* 0x0042000000007b1d */ /* 0x008fec0000010000 */
[----:B------:R-:W-:Y:S05]  /*d100*/  @P1 BRA `(.L_x_72) ;  /* 0x0000000000301947 */ /* 0x000fea0003800000 */
[----:B------:R-:W-:Y:S01]  /*d110*/  S2UR UR12, SR_CTAID.Z ;  /* 0x00000000000c79c3 */ /* 0x000fe20000002700 */
[----:B------:R-:W-:Y:S01]  /*d120*/  R2UR UR8, R22 ;  /* 0x00000000160872ca */ /* 0x000fe200000e0000 */
[----:B------:R-:W-:Y:S01]  /*d130*/  ULDC.64 UR4, c[0x0][0x198] ;  /* 0x0000660000047ab9 */ /* 0x000fe20000000a00 */
[----:B------:R-:W-:Y:S01]  /*d140*/  UMOV UR9, 0x60 ;  /* 0x0000006000097882 */ /* 0x000fe20000000000 */
[----:B------:R-:W-:Y:S01]  /*d150*/  UIADD3 UR4, UP0, UR4, 0x670, URZ ;  /* 0x0000067004047890 */ /* 0x000fe2000ff1e03f */
[----:B------:R-:W-:-:S03]  /*d160*/  UMOV UR10, UR42 ;  /* 0x0000002a000a7c82 */ /* 0x000fc60008000000 */
[----:B------:R-:W3:Y:S01]  /*d170*/  S2UR UR11, SR_CTAID.Y ;  /* 0x00000000000b79c3 */ /* 0x000ee20000002600 */
[----:B------:R-:W-:-:S05]  /*d180*/  UIADD3.X UR5, URZ, UR5, URZ, UP0, !UPT ;  /* 0x000000053f057290 */ /* 0x000fca00087fe43f */
[----:B------:R-:W-:-:S09]  /*d190*/  UIADD3 UR8, UR8, -0x1200, URZ ;  /* 0xffffee0008087890 */ /* 0x000fd2000fffe03f */
[----:B---3--:R3:W-:Y:S01]  /*d1a0*/  UTMASTG.4D [UR8], [UR4] ;  /* 0x00000008040073b5 */ /* 0x0087e20008018000 */
[----:B------:R0:W-:Y:S01]  /*d1b0*/  UTMACMDFLUSH ;  /* 0x00000000000079b7 */ /* 0x0001e20000000000 */
[----:B---3--:R-:W-:-:S04]  /*d1c0*/  DEPBAR.LE SB0, 0x1 ;  /* 0x000080400000791a */ /* 0x008fc80000000000 */
.L_x_72:
[----:B------:R-:W-:Y:S05]  /*d1d0*/  BSYNC B0 ;  /* 0x0000000000007941 */ /* 0x000fea0003800000 */
.L_x_71:
        /* <DEDUP_REMOVED lines=17> */
[----:B----4-:R-:W4:Y:S02]  /*d2f0*/  FENCE.VIEW.ASYNC.S ;  /* 0x00000000000073c6 */ /* 0x010f240000000000 */
[----:B----4-:R-:W-:Y:S06]  /*d300*/  BAR.SYNC.DEFER_BLOCKING 0x1, 0x80 ;  /* 0x0042000000007b1d */ /* 0x010fec0000010000 */
[----:B------:R-:W-:Y:S05]  /*d310*/  @P1 BRA `(.L_x_74) ;  /* 0x0000000000301947 */ /* 0x000fea0003800000 */
[----:B------:R-:W-:Y:S01]  /*d320*/  S2UR UR12, SR_CTAID.Z ;  /* 0x00000000000c79c3 */ /* 0x000fe20000002700 */
[----:B------:R-:W-:Y:S01]  /*d330*/  R2UR UR8, R22 ;  /* 0x00000000160872ca */ /* 0x000fe200000e0000 */
[----:B------:R-:W-:Y:S01]  /*d340*/  ULDC.64 UR4, c[0x0][0x198] ;  /* 0x0000660000047ab9 */ /* 0x000fe20000000a00 */
[----:B------:R-:W-:Y:S01]  /*d350*/  UMOV UR9, 0x80 ;  /* 0x0000008000097882 */ /* 0x000fe20000000000 */
[----:B------:R-:W-:Y:S01]  /*d360*/  UIADD3 UR4, UP0, UR4, 0x670, URZ ;  /* 0x0000067004047890 */ /* 0x000fe2000ff1e03f */
[----:B------:R-:W-:-:S03]  /*d370*/  UMOV UR10, UR42 ;  /* 0x0000002a000a7c82 */ /* 0x000fc60008000000 */
[----:B------:R-:W4:Y:S01]  /*d380*/  S2UR UR11, SR_CTAID.Y ;  /* 0x00000000000b79c3 */ /* 0x000f220000002600 */
[----:B------:R-:W-:-:S05]  /*d390*/  UIADD3.X UR5, URZ, UR5, URZ, UP0, !UPT ;  /* 0x000000053f057290 */ /* 0x000fca00087fe43f */
[----:B------:R-:W-:-:S09]  /*d3a0*/  UIADD3 UR8, UR8, -0x2200, URZ ;  /* 0xffffde0008087890 */ /* 0x000fd2000fffe03f */
[----:B----4-:R4:W-:Y:S01]  /*d3b0*/  UTMASTG.4D [UR8], [UR4] ;  /* 0x00000008040073b5 */ /* 0x0109e20008018000 */
[----:B------:R0:W-:Y:S01]  /*d3c0*/  UTMACMDFLUSH ;  /* 0x00000000000079b7 */ /* 0x0001e20000000000 */
[----:B----4-:R-:W-:-:S04]  /*d3d0*/  DEPBAR.LE SB0, 0x1 ;  /* 0x000080400000791a */ /* 0x010fc80000000000 */
.L_x_74:
[----:B------:R-:W-:Y:S05]  /*d3e0*/  BSYNC B0 ;  /* 0x0000000000007941 */ /* 0x000fea0003800000 */
.L_x_73:
[----:B------:R-:W-:Y:S06]  /*d3f0*/  BAR.SYNC.DEFER_BLOCKING 0x1, 0x80 ;  /* 0x0042000000007b1d */ /* 0x000fec0000010000 */
[----:B------:R-:W-:Y:S01]  /*d400*/  BSSY B0, `(.L_x_75) ;  /* 0x0000016000007945 */ /* 0x000fe20003800000 */
[----:B------:R4:W-:Y:S04]  /*d410*/  STSM.16.M88.4 [R21+0x1000], R104 ;  /* 0x0010006815007844 */ /* 0x0009e80000000200 */
[----:B------:R4:W-:Y:S01]  /*d420*/  STSM.16.M88.4 [R23], R112 ;  /* 0x0000007017007844 */ /* 0x0009e20000000200 */
[----:B------:R-:W-:Y:S01]  /*d430*/  @!PT LDS RZ, [RZ] ;  /* 0x00000000fffff984 */ /* 0x000fe20000000800 */
[----:B------:R-:W-:Y:S01]  /*d440*/  @!PT LDS RZ, [RZ] ;  /* 0x00000000fffff984 */ /* 0x000fe20000000800 */
[----:B------:R-:W-:Y:S01]  /*d450*/  @!PT LDS RZ, [RZ] ;  /* 0x00000000fffff984 */ /* 0x000fe20000000800 */
[----:B------:R-:W-:Y:S01]  /*d460*/  @!PT LDS RZ, [RZ] ;  /* 0x00000000fffff984 */ /* 0x000fe20000000800 */
[----:B------:R5:W-:Y:S06]  /*d470*/  MEMBAR.ALL.CTA ;  /* 0x0000000000007992 */ /* 0x000bec0000008000 */
[----:B-----5:R-:W5:Y:S02]  /*d480*/  FENCE.VIEW.ASYNC.S ;  /* 0x00000000000073c6 */ /* 0x020f640000000000 */
[----:B-----5:R-:W-:Y:S06]  /*d490*/  BAR.SYNC.DEFER_BLOCKING 0x1, 0x80 ;  /* 0x0042000000007b1d */ /* 0x020fec0000010000 */
[----:B------:R-:W-:Y:S05]  /*d4a0*/  @P1 BRA `(.L_x_76) ;  /* 0x00000000002c1947 */ /* 0x000fea0003800000 */
[----:B------:R-:W-:Y:S01]  /*d4b0*/  S2UR UR12, SR_CTAID.Z ;  /* 0x00000000000c79c3 */ /* 0x000fe20000002700 */
[----:B------:R-:W-:Y:S01]  /*d4c0*/  R2UR UR8, R22 ;  /* 0x00000000160872ca */ /* 0x000fe200000e0000 */
[----:B------:R-:W-:Y:S01]  /*d4d0*/  ULDC.64 UR4, c[0x0][0x198] ;  /* 0x0000660000047ab9 */ /* 0x000fe20000000a00 */
[----:B------:R-:W-:Y:S01]  /*d4e0*/  UMOV UR9, 0xa0 ;  /* 0x000000a000097882 */ /* 0x000fe20000000000 */
[----:B------:R-:W-:Y:S01]  /*d4f0*/  UIADD3 UR4, UP0, UR4, 0x670, URZ ;  /* 0x0000067004047890 */ /* 0x000fe2000ff1e03f */
[----:B------:R-:W-:-:S03]  /*d500*/  UMOV UR10, UR42 ;  /* 0x0000002a000a7c82 */ /* 0x000fc60008000000 */
[----:B------:R-:W5:Y:S01]  /*d510*/  S2UR UR11, SR_CTAID.Y ;  /* 0x00000000000b79c3 */ /* 0x000f620000002600 */
[----:B------:R-:W-:-:S05]  /*d520*/  UIADD3.X UR5, URZ, UR5, URZ, UP0, !UPT ;  /* 0x000000053f057290 */ /* 0x000fca00087fe43f */
[----:B------:R-:W-:-:S09]  /*d530*/  UIADD3 UR8, UR8, -0x1200, URZ ;  /* 0xffffee0008087890 */ /* 0x000fd2000fffe03f */
[----:B-----5:R1:W-:Y:S02]  /*d540*/  UTMASTG.4D [UR8], [UR4] ;  /* 0x00000008040073b5 */ /* 0x0203e40008018000 */
[----:B-1----:R0:W-:Y:S02]  /*d550*/  UTMACMDFLUSH ;  /* 0x00000000000079b7 */ /* 0x0021e40000000000 */
.L_x_76:
[----:B------:R-:W-:Y:S05]  /*d560*/  BSYNC B0 ;  /* 0x0000000000007941 */ /* 0x000fea0003800000 */
.L_x_75:
[----:B------:R-:W-:Y:S01]  /*d570*/  R2UR UR4, R2 ;  /* 0x00000000020472ca */ /* 0x000fe200000e0000 */
[----:B------:R-:W-:-:S12]  /*d580*/  DEPBAR.LE SB0, 0x0 ;  /* 0x000080000000791a */ /* 0x000fd80000000000 */
[----:B------:R-:W-:-:S04]  /*d590*/  UIADD3 UR4, UR4, -0x1, URZ ;  /* 0xffffffff04047890 */ /* 0x000fc8000fffe03f */
[----:B------:R-:W-:-:S04]  /*d5a0*/  USHF.L.U32 UR4, UR4, 0x3, URZ ;  /* 0x0000000304047899 */ /* 0x000fc8000800063f */
[----:B------:R-:W-:-:S04]  /*d5b0*/  ULOP3.LUT UR4, UR4, 0x8, URZ, 0xe2, !UPT ;  /* 0x0000000804047892 */ /* 0x000fc8000f8ee23f */
[----:B------:R-:W-:-:S06]  /*d5c0*/  ULOP3.LUT UR4, UR4, 0x18, URZ, 0x3c, !UPT ;  /* 0x0000001804047892 */ /* 0x000fcc000f8e3c3f */
[----:B-1-3--:R-:W-:-:S04]  /*d5d0*/  MOV R0, UR4 ;  /* 0x0000000400007c02 */ /* 0x00afc80008000f00 */
[----:B------:R-:W-:Y:S01]  /*d5e0*/  SYNCS.ARRIVE.TRANS64.A1T0 RZ, [R0+UR58+0x48090], RZ ;  /* 0x048090ff00ff79a7 */ /* 0x000fe2000810003a */
[----:B------:R-:W-:Y:S05]  /*d5f0*/  EXIT ;  /* 0x000000000000794d */ /* 0x000fea0003800000 */
.L_x_6:
[----:B------:R-:W-:-:S08]  /*d600*/  UISETP.NE.AND UP0, UPT, UR8, 0x1, UPT ;  /* 0x000000010800788c */ /* 0x000fd0000bf05270 */
[----:B------:R-:W1:-:S00]  /*d610*/  USETMAXREG.DEALLOC.CTAPOOL 0x18 ;  /* 0x00000018000079c8 */ /* 0x000e4000080e0500 */
[----:B------:R-:W-:-:S13]  /*d620*/  PLOP3.LUT P0, PT, PT, PT, UP0, 0x80, 0x0 ;  /* 0x000000000000781c */ /* 0x000fda0003f0f008 */
[----:B------:R-:W-:Y:S05]  /*d630*/  @P0 EXIT ;  /* 0x000000000000094d */ /* 0x000fea0003800000 */
[----:B------:R-:W2:Y:S01]  /*d640*/  S2UR UR11, SR_CTAID.X ;  /* 0x00000000000b79c3 */ /* 0x000ea20000002500 */
[----:B------:R-:W-:Y:S01]  /*d650*/  ELECT P3, URZ, PT ;  /* 0x00000000003f782f */ /* 0x000fe20003860000 */
[----:B------:R-:W-:Y:S01]  /*d660*/  BSSY B0, `(.L_x_77) ;  /* 0x0000037000007945 */ /* 0x000fe20003800000 */
[----:B-1----:R-:W-:Y:S02]  /*d670*/  MOV R2, RZ ;  /* 0x000000ff00027202 */ /* 0x002fe40000000f00 */
[----:B------:R-:W-:Y:S02]  /*d680*/  MOV R8, RZ ;  /* 0x000000ff00087202 */ /* 0x000fe40000000f00 */
[----:B------:R-:W-:Y:S01]  /*d690*/  MOV R4, RZ ;  /* 0x000000ff00047202 */ /* 0x000fe20000000f00 */
[----:B------:R-:W1:Y:S08]  /*d6a0*/  S2UR UR36, SR_CTAID.Y ;  /* 0x00000000002479c3 */ /* 0x000e700000002600 */
[----:B------:R-:W3:Y:S01]  /*d6b0*/  S2UR UR37, SR_CTAID.Z ;  /* 0x00000000002579c3 */ /* 0x000ee20000002700 */
[----:B--2---:R-:W-:Y:S01]  /*d6c0*/  USHF.L.U32 UR11, UR11, 0x7, URZ ;  /* 0x000000070b0b7899 */ /* 0x004fe2000800063f */
[----:B------:R-:W-:Y:S11]  /*d6d0*/  @!P3 BRA `(.L_x_78) ;  /* 0x0000000000bcb947 */ /* 0x000ff60003800000 */
[----:B------:R-:W2:Y:S01]  /*d6e0*/  S2R R4, SR_CgaCtaId ;  /* 0x0000000000047919 */ /* 0x000ea20000008800 */
[----:B------:R-:W-:Y:S02]  /*d6f0*/  MOV R3, 0x400 ;  /* 0x0000040000037802 */ /* 0x000fe40000000f00 */
[----:B------:R-:W-:Y:S02]  /*d700*/  MOV R5, 0x1 ;  /* 0x0000000100057802 */ /* 0x000fe40000000f00 */
[----:B--2---:R-:W-:Y:S02]  /*d710*/  LEA R4, R4, R3, 0x18 ;  /* 0x0000000304047211 */ /* 0x004fe400078ec0ff */
[----:B------:R-:W-:-:S04]  /*d720*/  SHF.L.U32 R3, R5, 0x1f, RZ ;  /* 0x0000001f05037819 */ /* 0x000fc800000006ff */
[----:B------:R-:W2:Y:S02]  /*d730*/  SYNCS.PHASECHK.TRANS64.TRYWAIT P0, [R4+URZ+0x48060], R3 ;  /* 0x04806003040075a7 */ /* 0x000ea4000800017f */
[----:B--2---:R-:W-:Y:S05]  /*d740*/  @!P0 BRA `(.L_x_79) ;  /* 0x0000001400e88947 */ /* 0x004fea0003800000 */
.L_x_116:
[----:B------:R-:W-:Y:S01]  /*d750*/  ULOP3.LUT UR4, UR14, 0x2, URZ, 0xfc, !UPT ;  /* 0x000000020e047892 */ /* 0x000fe2000f8efc3f */
[----:B--2---:R-:W-:-:S03]  /*d760*/  @P2 MOV R3, 0x6000 ;  /* 0x0000600000032802 */ /* 0x004fc60000000f00 */
[----:B------:R-:W-:Y:S01]  /*d770*/  UPRMT UR4, UR4, 0x9910, URZ ;  /* 0x0000991004047896 */ /* 0x000fe2000800003f */
[----:B------:R2:W-:Y:S03]  /*d780*/  @P2 SYNCS.ARRIVE.TRANS64 RZ, [R4+URZ+0x48050], R3 ;  /* 0x0480500304ff29a7 */ /* 0x0005e6000800003f */
[----:B------:R-:W-:-:S06]  /*d790*/  UISETP.NE.AND UP0, UPT, UR4, 0x2, UPT ;  /* 0x000000020400788c */ /* 0x000fcc000bf05270 */
[----:B------:R-:W-:-:S13]  /*d7a0*/  PLOP3.LUT P0, PT, PT, PT, UP0, 0x80, 0x0 ;  /* 0x000000000000781c */ /* 0x000fda0003f0f008 */
[----:B--2---:R-:W-:Y:S05]  /*d7b0*/  @P0 BRA `(.L_x_80) ;  /* 0x0000000000040947 */ /* 0x004fea0003800000 */
[----:B-1-3--:R-:W-:Y:S01]  /*d7c0*/  BPT.TRAP 0x1 ;  /* 0x000000040000795c */ /* 0x00afe20000300000 */
.L_x_80:
[----:B------:R-:W-:-:S04]  /*d7d0*/  LOP3.LUT P0, RZ, R0, 0x1f, RZ, 0xc0, !PT ;  /* 0x0000001f00ff7812 */ /* 0x000fc8000780c0ff */
[----:B------:R-:W-:-:S13]  /*d7e0*/  PLOP3.LUT P0, PT, P0, P2, PT, 0x2a, 0x0 ;  /* 0x000000000000781c */ /* 0x000fda0000704572 */
[----:B------:R-:W-:Y:S05]  /*d7f0*/  @P0 BRA `(.L_x_81) ;  /* 0x0000000000040947 */ /* 0x000fea0003800000 */
[----:B-1-3--:R-:W-:Y:S01]  /*d800*/  BPT.TRAP 0x1 ;  /* 0x000000040000795c */ /* 0x00afe20000300000 */
.L_x_81:
[----:B------:R-:W-:Y:S01]  /*d810*/  R2UR UR8, R4 ;  /* 0x00000000040872ca */ /* 0x000fe200000e0000 */
[----:B------:R-:W-:Y:S01]  /*d820*/  ULDC.64 UR4, c[0x0][0x198] ;  /* 0x0000660000047ab9 */ /* 0x000fe20000000a00 */
[----:B------:R-:W-:Y:S01]  /*d830*/  UMOV UR6, 0x0 ;  /* 0x0000000000067882 */ /* 0x000fe20000000000 */
[----:B------:R-:W-:Y:S01]  /*d840*/  UIADD3 UR4, UP0, UR4, 0xf0, URZ ;  /* 0x000000f004047890 */ /* 0x000fe2000ff1e03f */
[----:B------:R-:W-:Y:S01]  /*d850*/  MOV R8, 0x40 ;  /* 0x0000004000087802 */ /* 0x000fe20000000f00 */
[----:B------:R-:W-:Y:S01]  /*d860*/  UMOV UR7, 0x10000000 ;  /* 0x1000000000077882 */ /* 0x000fe20000000000 */
[----:B------:R-:W-:Y:S01]  /*d870*/  UMOV UR10, URZ ;  /* 0x0000003f000a7c82 */ /* 0x000fe20008000000 */
[----:B------:R-:W-:Y:S01]  /*d880*/  UIADD3.X UR5, URZ, UR5, URZ, UP0, !UPT ;  /* 0x000000053f057290 */ /* 0x000fe200087fe43f */
[----:B------:R-:W-:Y:S01]  /*d890*/  MOV R4, 0x1 ;  /* 0x0000000100047802 */ /* 0x000fe20000000f00 */
[----:B-1----:R-:W-:Y:S01]  /*d8a0*/  UMOV UR12, UR36 ;  /* 0x00000024000c7c82 */ /* 0x002fe20008000000 */
[----:B---3--:R-:W-:Y:S01]  /*d8b0*/  UMOV UR13, UR37 ;  /* 0x00000025000d7c82 */ /* 0x008fe20008000000 */
[----:B------:R-:W-:Y:S01]  /*d8c0*/  UMOV UR26, 0x40 ;  /* 0x00000040001a7882 */ /* 0x000fe20000000000 */
[----:B------:R-:W-:Y:S01]  /*d8d0*/  UMOV UR27, UR11 ;  /* 0x0000000b001b7c82 */ /* 0x000fe20008000000 */
[----:B------:R-:W-:-:S02]  /*d8e0*/  UIADD3 UR9, UR8, 0x48050, URZ ;  /* 0x0004805008097890 */ /* 0x000fc4000fffe03f */
[----:B------:R-:W-:Y:S02]  /*d8f0*/  UIADD3 UR24, UR8, 0x2000, URZ ;  /* 0x0000200008187890 */ /* 0x000fe4000fffe03f */
[----:B------:R-:W-:Y:S01]  /*d900*/  UIADD3 UR16, UR8, 0x4000, URZ ;  /* 0x0000400008107890 */ /* 0x000fe2000fffe03f */
[----:B------:R-:W-:Y:S01]  /*d910*/  UMOV UR28, UR36 ;  /* 0x00000024001c7c82 */ /* 0x000fe20008000000 */
[----:B------:R-:W-:Y:S01]  /*d920*/  UMOV UR29, UR37 ;  /* 0x00000025001d7c82 */ /* 0x000fe20008000000 */
[----:B------:R-:W-:Y:S01]  /*d930*/  UMOV UR25, UR9 ;  /* 0x0000000900197c82 */ /* 0x000fe20008000000 */
[----:B------:R-:W-:Y:S01]  /*d940*/  UMOV UR18, 0x80 ;  /* 0x0000008000127882 */ /* 0x000fe20000000000 */
[----:B------:R-:W-:Y:S01]  /*d950*/  UMOV UR19, UR11 ;  /* 0x0000000b00137c82 */ /* 0x000fe20008000000 */
[----:B------:R-:W-:Y:S01]  /*d960*/  UMOV UR20, UR36 ;  /* 0x0000002400147c82 */ /* 0x000fe20008000000 */
[----:B------:R-:W-:Y:S01]  /*d970*/  UMOV UR21, UR37 ;  /* 0x0000002500157c82 */ /* 0x000fe20008000000 */
[----:B------:R-:W-:Y:S01]  /*d980*/  UMOV UR17, UR9 ;  /* 0x0000000900117c82 */ /* 0x000fe20008000000 */
[----:B------:R2:W-:Y:S01]  /*d990*/  UTMALDG.4D [UR8], [UR4], desc[UR6] ;  /* 0x00000608040075b4 */ /* 0x0005e20008019000 */
[----:B------:R2:W-:Y:S01]  /*d9a0*/  UTMALDG.4D [UR24], [UR4], desc[UR6] ;  /* 0x00000618040075b4 */ /* 0x0005e20008019000 */
[----:B------:R2:W-:Y:S02]  /*d9b0*/  UTMALDG.4D [UR16], [UR4], desc[UR6] ;  /* 0x00000610040075b4 */ /* 0x0005e40008019000 */
[----:B--2---:R-:W-:Y:S01]  /*d9c0*/  NOP ;  /* 0x0000000000007918 */ /* 0x004fe20000000000 */
.L_x_78:
[----:B-1-3--:R-:W-:Y:S05]  /*d9d0*/  BSYNC B0 ;  /* 0x0000000000007941 */ /* 0x00afea0003800000 */
.L_x_77:
[----:B------:R-:W1:Y:S01]  /*d9e0*/  LDC R3, c[0x0][0x28c] ;  /* 0x0000a300ff037b82 */ /* 0x000e620000000800 */
[----:B------:R-:W-:Y:S01]  /*d9f0*/  BSSY B0, `(.L_x_82) ;  /* 0x0000031000007945 */ /* 0x000fe20003800000 */
[----:B-1----:R-:W-:-:S13]  /*da00*/  ISETP.GT.AND P4, PT, R3, RZ, P3 ;  /* 0x000000ff0300720c */ /* 0x002fda0001f84270 */
[----:B------:R-:W-:Y:S05]  /*da10*/  @!P4 BRA `(.L_x_83) ;  /* 0x0000000000b8c947 */ /* 0x000fea0003800000 */
[----:B------:R-:W1:Y:S01]  /*da20*/  S2R R5, SR_CgaCtaId ;  /* 0x0000000000057919 */ /* 0x000e620000008800 */
[----:B------:R-:W-:-:S04]  /*da30*/  MOV R2, 0x400 ;  /* 0x0000040000027802 */ /* 0x000fc80000000f00 */
[----:B-1----:R-:W-:Y:S02]  /*da40*/  LEA R5, R5, R2, 0x18 ;  /* 0x0000000205057211 */ /* 0x002fe400078ec0ff */
[----:B------:R-:W-:-:S04]  /*da50*/  MOV R2, 0x1 ;  /* 0x0000000100027802 */ /* 0x000fc80000000f00 */
[----:B------:R-:W-:-:S04]  /*da60*/  SHF.L.U32 R2, R2, 0x1f, RZ ;  /* 0x0000001f02027819 */ /* 0x000fc800000006ff */
[----:B------:R-:W1:Y:S02]  /*da70*/  SYNCS.PHASECHK.TRANS64.TRYWAIT P0, [R5+URZ+0x48028], R2 ;  /* 0x04802802050075a7 */ /* 0x000e64000800017f */
[----:B-1----:R-:W-:Y:S05]  /*da80*/  @!P0 BRA `(.L_x_84) ;  /* 0x00000014002c8947 */ /* 0x002fea0003800000 */
.L_x_117:
[----:B------:R-:W-:Y:S01]  /*da90*/  ULOP3.LUT UR4, UR14, 0x2, URZ, 0xfc, !UPT ;  /* 0x000000020e047892 */ /* 0x000fe2000f8efc3f */
[----:B-1----:R-:W-:-:S03]  /*daa0*/  @P2 MOV R2, 0xc000 ;  /* 0x0000c00000022802 */ /* 0x002fc60000000f00 */
[----:B------:R-:W-:Y:S01]  /*dab0*/  UPRMT UR4, UR4, 0x9910, URZ ;  /* 0x0000991004047896 */ /* 0x000fe2000800003f */
[----:B------:R1:W-:Y:S03]  /*dac0*/  @P2 SYNCS.ARRIVE.TRANS64 RZ, [R5+URZ+0x48000], R2 ;  /* 0x0480000205ff29a7 */ /* 0x0003e6000800003f */
[----:B------:R-:W-:-:S06]  /*dad0*/  UISETP.NE.AND UP0, UPT, UR4, 0x2, UPT ;  /* 0x000000020400788c */ /* 0x000fcc000bf05270 */
[----:B------:R-:W-:-:S13]  /*dae0*/  PLOP3.LUT P0, PT, PT, PT, UP0, 0x80, 0x0 ;  /* 0x000000000000781c */ /* 0x000fda0003f0f008 */
[----:B-1----:R-:W-:Y:S05]  /*daf0*/  @P0 BRA `(.L_x_85) ;  /* 0x0000000000040947 */ /* 0x002fea0003800000 */
[----:B------:R-:W-:Y:S01]  /*db00*/  BPT.TRAP 0x1 ;  /* 0x000000040000795c */ /* 0x000fe20000300000 */
.L_x_85:
[----:B------:R-:W-:-:S04]  /*db10*/  LOP3.LUT P0, RZ, R0, 0x1f, RZ, 0xc0, !PT ;  /* 0x0000001f00ff7812 */ /* 0x000fc8000780c0ff */
[----:B------:R-:W-:-:S13]  /*db20*/  PLOP3.LUT P0, PT, P0, P2, PT, 0x2a, 0x0 ;  /* 0x000000000000781c */ /* 0x000fda0000704572 */
[----:B------:R-:W-:Y:S05]  /*db30*/  @P0 BRA `(.L_x_86) ;  /* 0x0000000000040947 */ /* 0x000fea0003800000 */
[----:B------:R-:W-:Y:S01]  /*db40*/  BPT.TRAP 0x1 ;  /* 0x000000040000795c */ /* 0x000fe20000300000 */
.L_x_86:
[----:B------:R-:W-:Y:S01]  /*db50*/  R2UR UR24, R5 ;  /* 0x00000000051872ca */ /* 0x000fe200000e0000 */
[----:B------:R-:W-:Y:S01]  /*db60*/  ULDC.64 UR4, c[0x0][0x198] ;  /* 0x0000660000047ab9 */ /* 0x000fe20000000a00 */
[----:B------:R-:W-:Y:S01]  /*db70*/  UMOV UR19, URZ ;  /* 0x0000003f00137c82 */ /* 0x000fe20008000000 */
[----:B------:R-:W-:Y:S01]  /*db80*/  UIADD3 UR4, UP0, UR4, 0x1f0, URZ ;  /* 0x000001f004047890 */ /* 0x000fe2000ff1e03f */
[----:B------:R-:W-:Y:S01]  /*db90*/  MOV R2, 0x1 ;  /* 0x0000000100027802 */ /* 0x000fe20000000f00 */
[----:B------:R-:W-:Y:S01]  /*dba0*/  UMOV UR6, 0x0 ;  /* 0x0000000000067882 */ /* 0x000fe20000000000 */
[----:B------:R-:W-:Y:S01]  /*dbb0*/  UMOV UR7, 0x10000000 ;  /* 0x1000000000077882 */ /* 0x000fe20000000000 */
[----:B------:R-:W-:Y:S01]  /*dbc0*/  UIADD3.X UR5, URZ, UR5, URZ, UP0, !UPT ;  /* 0x000000053f057290 */ /* 0x000fe200087fe43f */
[----:B------:R-:W-:Y:S01]  /*dbd0*/  UMOV UR18, URZ ;  /* 0x0000003f00127c82 */ /* 0x000fe20008000000 */
[----:B------:R-:W-:Y:S01]  /*dbe0*/  UMOV UR20, UR36 ;  /* 0x0000002400147c82 */ /* 0x000fe20008000000 */
[----:B------:R-:W-:Y:S01]  /*dbf0*/  UMOV UR21, UR37 ;  /* 0x0000002500157c82 */ /* 0x000fe20008000000 */
[----:B------:R-:W-:-:S02]  /*dc00*/  UMOV UR34, 0x40 ;  /* 0x0000004000227882 */ /* 0x000fc40000000000 */
[----:B------:R-:W-:Y:S02]  /*dc10*/  UIADD3 UR16, UR24, 0xc000, URZ ;  /* 0x0000c00018107890 */ /* 0x000fe4000fffe03f */
[----:B------:R-:W-:Y:S02]  /*dc20*/  UIADD3 UR17, UR24, 0x48000, URZ ;  /* 0x0004800018117890 */ /* 0x000fe4000fffe03f */
[----:B------:R-:W-:Y:S02]  /*dc30*/  UIADD3 UR32, UR24, 0x10000, URZ ;  /* 0x0001000018207890 */ /* 0x000fe4000fffe03f */
[----:B------:R-:W-:Y:S01]  /*dc40*/  UIADD3 UR24, UR24, 0x14000, URZ ;  /* 0x0001400018187890 */ /* 0x000fe2000fffe03f */
[----:B------:R-:W-:Y:S02]  /*dc50*/  UMOV UR35, UR19 ;  /* 0x0000001300237c82 */ /* 0x000fe40008000000 */
[----:B------:R-:W-:Y:S01]  /*dc60*/  UMOV UR33, UR17 ;  /* 0x0000001100217c82 */ /* 0x000fe20008000000 */
[----:B------:R-:W-:Y:S01]  /*dc70*/  UMOV UR26, 0x80 ;  /* 0x00000080001a7882 */ /* 0x000fe20000000000 */
[----:B------:R-:W-:Y:S01]  /*dc80*/  UMOV UR28, UR36 ;  /* 0x00000024001c7c82 */ /* 0x000fe20008000000 */
[----:B------:R-:W-:Y:S01]  /*dc90*/  UMOV UR29, UR37 ;  /* 0x00000025001d7c82 */ /* 0x000fe20008000000 */
[----:B------:R-:W-:Y:S01]  /*dca0*/  UMOV UR27, UR19 ;  /* 0x00000013001b7c82 */ /* 0x000fe20008000000 */
[----:B------:R1:W-:Y:S01]  /*dcb0*/  UTMALDG.4D [UR16], [UR4], desc[UR6] ;  /* 0x00000610040075b4 */ /* 0x0003e20008019000 */
[----:B------:R-:W-:Y:S01]  /*dcc0*/  UMOV UR25, UR17 ;  /* 0x0000001100197c82 */ /* 0x000fe20008000000 */
[----:B------:R1:W-:Y:S01]  /*dcd0*/  UTMALDG.4D [UR32], [UR4], desc[UR6] ;  /* 0x00000620040075b4 */ /* 0x0003e20008019000 */
[----:B------:R1:W-:Y:S02]  /*dce0*/  UTMALDG.4D [UR24], [UR4], desc[UR6] ;  /* 0x00000618040075b4 */ /* 0x0003e40008019000 */
[----:B-1----:R-:W-:Y:S01]  /*dcf0*/  NOP ;  /* 0x0000000000007918 */ /* 0x002fe20000000000 */
.L_x_83:
[----:B------:R-:W-:Y:S05]  /*dd00*/  BSYNC B0 ;  /* 0x0000000000007941 */ /* 0x000fea0003800000 */
.L_x_82:
[----:B------:R-:W-:Y:S04]  /*dd10*/  BSSY B0, `(.L_x_87) ;  /* 0x0000033000007945 */ /* 0x000fe80003800000 */
[----:B------:R-:W-:Y:S05]  /*dd20*/  @!P3 BRA `(.L_x_88) ;  /* 0x0000000000c4b947 */ /* 0x000fea0003800000 */
[----:B------:R-:W1:Y:S01]  /*dd30*/  S2R R6, SR_CgaCtaId ;  /* 0x0000000000067919 */ /* 0x000e620000008800 */
[----:B------:R-:W-:-:S04]  /*dd40*/  MOV R5, 0x400 ;  /* 0x0000040000057802 */ /* 0x000fc80000000f00 */
[----:B-1----:R-:W-:Y:S02]  /*dd50*/  LEA R7, R6, R5, 0x18 ;  /* 0x0000000506077211 */ /* 0x002fe400078ec0ff */
[----:B------:R-:W-:Y:S02]  /*dd60*/  MOV R6, 0x1 ;  /* 0x0000000100067802 */ /* 0x000fe40000000f00 */
[----:B------:R-:W-:Y:S02]  /*dd70*/  LEA R5, R4, R7, 0x3 ;  /* 0x0000000704057211 */ /* 0x000fe400078e18ff */
[----:B------:R-:W-:-:S04]  /*dd80*/  SHF.L.U32 R6, R6, 0x1f, RZ ;  /* 0x0000001f06067819 */ /* 0x000fc800000006ff */
[----:B------:R-:W1:Y:S02]  /*dd90*/  SYNCS.PHASECHK.TRANS64.TRYWAIT P0, [R5+URZ+0x48060], R6 ;  /* 0x04806006050075a7 */ /* 0x000e64000800017f */
[----:B-1----:R-:W-:Y:S05]  /*dda0*/  @!P0 BRA `(.L_x_89) ;  /* 0x0000001000788947 */ /* 0x002fea0003800000 */
.L_x_118:
        /* <DEDUP_REMOVED lines=8> */
.L_x_90:
[----:B------:R-:W-:-:S04]  /*de30*/  LOP3.LUT P0, RZ, R0, 0x1f, RZ, 0xc0, !PT ;  /* 0x0000001f00ff7812 */ /* 0x000fc8000780c0ff */
[----:B------:R-:W-:-:S13]  /*de40*/  PLOP3.LUT P0, PT, P0, P2, PT, 0x2a, 0x0 ;  /* 0x000000000000781c */ /* 0x000fda0000704572 */
[----:B------:R-:W-:Y:S05]  /*de50*/  @P0 BRA `(.L_x_91) ;  /* 0x0000000000040947 */ /* 0x000fea0003800000 */
[----:B------:R-:W-:Y:S01]  /*de60*/  BPT.TRAP 0x1 ;  /* 0x000000040000795c */ /* 0x000fe20000300000 */
.L_x_91:
[----:B------:R-:W-:Y:S01]  /*de70*/  R2UR UR32, R4 ;  /* 0x00000000042072ca */ /* 0x000fe200000e0000 */
[----:B------:R-:W-:Y:S01]  /*de80*/  ULDC.64 UR8, c[0x0][0x198] ;  /* 0x0000660000087ab9 */ /* 0x000fe20000000a00 */
[----:B------:R-:W-:Y:S01]  /*de90*/  R2UR UR5, R7 ;  /* 0x00000000070572ca */ /* 0x000fe200000e0000 */
[----:B------:R-:W-:Y:S01]  /*dea0*/  UIADD3 UR4, UP0, UR8, 0xf0, URZ ;  /* 0x000000f008047890 */ /* 0x000fe2000ff1e03f */
[----:B------:R-:W-:Y:S01]  /*deb0*/  R2UR UR35, R8 ;  /* 0x00000000082372ca */ /* 0x000fe200000e0000 */
[----:B------:R-:W-:Y:S01]  /*dec0*/  UMOV UR6, 0x0 ;  /* 0x0000000000067882 */ /* 0x000fe20000000000 */
[----:B------:R-:W-:Y:S01]  /*ded0*/  R2UR UR33, R5 ;  /* 0x00000000052172ca */ /* 0x000fe200000e0000 */
[----:B------:R-:W-:Y:S01]  /*dee0*/  UMOV UR7, 0x10000000 ;  /* 0x1000000000077882 */ /* 0x000fe20000000000 */
[----:B------:R-:W-:Y:S01]  /*def0*/  UMOV UR34, URZ ;  /* 0x0000003f00227c82 */ /* 0x000fe20008000000 */
[----:B------:R-:W-:Y:S01]  /*df00*/  UMOV UR26, 0x40 ;  /* 0x00000040001a7882 */ /* 0x000fe20000000000 */
[----:B------:R-:W-:Y:S01]  /*df10*/  UMOV UR28, UR36 ;  /* 0x00000024001c7c82 */ /* 0x000fe20008000000 */
[----:B------:R-:W-:Y:S01]  /*df20*/  UMOV UR29, UR37 ;  /* 0x00000025001d7c82 */ /* 0x000fe20008000000 */
[----:B------:R-:W-:Y:S01]  /*df30*/  UMOV UR18, 0x80 ;  /* 0x0000008000127882 */ /* 0x000fe20000000000 */
[----:B------:R-:W-:Y:S01]  /*df40*/  UMOV UR20, UR36 ;  /* 0x0000002400147c82 */ /* 0x000fe20008000000 */
[----:B------:R-:W-:Y:S01]  /*df50*/  UMOV UR21, UR37 ;  /* 0x0000002500157c82 */ /* 0x000fe20008000000 */
[----:B------:R-:W-:-:S02]  /*df60*/  UIMAD UR32, UR32, 0x6000, UR5 ;  /* 0x00006000202078a4 */ /* 0x000fc4000f8e0205 */
[----:B------:R-:W-:Y:S02]  /*df70*/  UIADD3 UR35, UR11, UR35, URZ ;  /* 0x000000230b237290 */ /* 0x000fe4000fffe03f */
[----:B------:R-:W-:Y:S02]  /*df80*/  UIADD3 UR33, UR33, 0x48050, URZ ;  /* 0x0004805021217890 */ /* 0x000fe4000fffe03f */
[----:B------:R-:W-:Y:S02]  /*df90*/  UIADD3.X UR5, URZ, UR9, URZ, UP0, !UPT ;  /* 0x000000093f057290 */ /* 0x000fe400087fe43f */
[----:B------:R-:W-:Y:S02]  /*dfa0*/  UIADD3 UR24, UR32, 0x2000, URZ ;  /* 0x0000200020187890 */ /* 0x000fe4000fffe03f */
[----:B------:R-:W-:Y:S01]  /*dfb0*/  UIADD3 UR16, UR32, 0x4000, URZ ;  /* 0x0000400020107890 */ /* 0x000fe2000fffe03f */
[----:B------:R-:W-:Y:S01]  /*dfc0*/  UMOV UR25, UR33 ;  /* 0x0000002100197c82 */ /* 0x000fe20008000000 */
[----:B------:R-:W-:Y:S01]  /*dfd0*/  UMOV UR27, UR35 ;  /* 0x00000023001b7c82 */ /* 0x000fe20008000000 */
[----:B------:R-:W-:-:S02]  /*dfe0*/  UMOV UR17, UR33 ;  /* 0x0000002100117c82 */ /* 0x000fc40008000000 */
[----:B------:R1:W-:Y:S01]  /*dff0*/  UTMALDG.4D [UR32], [UR4], desc[UR6] ;  /* 0x00000620040075b4 */ /* 0x0003e20008019000 */
[----:B------:R-:W-:Y:S01]  /*e000*/  UMOV UR19, UR35 ;  /* 0x0000002300137c82 */ /* 0x000fe20008000000 */
[----:B------:R1:W-:Y:S02]  /*e010*/  UTMALDG.4D [UR24], [UR4], desc[UR6] ;  /* 0x00000618040075b4 */ /* 0x0003e40008019000 */
[----:B------:R1:W-:Y:S02]  /*e020*/  UTMALDG.4D [UR16], [UR4], desc[UR6] ;  /* 0x00000610040075b4 */ /* 0x0003e40008019000 */
[----:B-1----:R-:W-:Y:S01]  /*e030*/  NOP ;  /* 0x0000000000007918 */ /* 0x002fe20000000000 */
.L_x_88:
[----:B------:R-:W-:Y:S05]  /*e040*/  BSYNC B0 ;  /* 0x0000000000007941 */ /* 0x000fea0003800000 */
.L_x_87:
[----:B------:R-:W-:Y:S01]  /*e050*/  BSSY B0, `(.L_x_92) ;  /* 0x0000035000007945 */ /* 0x000fe20003800000 */
[----:B------:R-:W-:-:S03]  /*e060*/  MOV R8, RZ ;  /* 0x000000ff00087202 */ /* 0x000fc60000000f00 */
[----:B------:R-:W-:Y:S05]  /*e070*/  @!P4 BRA `(.L_x_93) ;  /* 0x0000000000c8c947 */ /* 0x000fea0003800000 */
[----:B------:R-:W1:Y:S01]  /*e080*/  S2R R5, SR_CgaCtaId ;  /* 0x0000000000057919 */ /* 0x000e620000008800 */
[----:B------:R-:W-:Y:S02]  /*e090*/  MOV R4, 0x400 ;  /* 0x0000040000047802 */ /* 0x000fe40000000f00 */
[----:B------:R-:W-:-:S04]  /*e0a0*/  MOV R7, 0x1 ;  /* 0x0000000100077802 */ /* 0x000fc80000000f00 */
[----:B------:R-:W-:Y:S02]  /*e0b0*/  SHF.L.U32 R7, R7, 0x1f, RZ ;  /* 0x0000001f07077819 */ /* 0x000fe400000006ff */
[----:B-1----:R-:W-:-:S04]  /*e0c0*/  LEA R5, R5, R4, 0x18 ;  /* 0x0000000405057211 */ /* 0x002fc800078ec0ff */
[----:B------:R-:W-:-:S04]  /*e0d0*/  LEA R4, R2, R5, 0x3 ;  /* 0x0000000502047211 */ /* 0x000fc800078e18ff */
[----:B------:R-:W1:Y:S02]  /*e0e0*/  SYNCS.PHASECHK.TRANS64.TRYWAIT P0, [R4+URZ+0x48028], R7 ;  /* 0x04802807040075a7 */ /* 0x000e64000800017f */
[----:B-1----:R-:W-:Y:S05]  /*e0f0*/  @!P0 BRA `(.L_x_94) ;  /* 0x0000000c00b88947 */ /* 0x002fea0003800000 */
.L_x_119:
        /* <DEDUP_REMOVED lines=8> */
.L_x_95:
[----:B------:R-:W-:-:S04]  /*e180*/  LOP3.LUT P0, RZ, R0, 0x1f, RZ, 0xc0, !PT ;  /* 0x0000001f00ff7812 */ /* 0x000fc8000780c0ff */
[----:B------:R-:W-:-:S13]  /*e190*/  PLOP3.LUT P0, PT, P0, P2, PT, 0x2a, 0x0 ;  /* 0x000000000000781c */ /* 0x000fda0000704572 */
[----:B------:R-:W-:Y:S05]  /*e1a0*/  @P0 BRA `(.L_x_96) ;  /* 0x0000000000040947 */ /* 0x000fea0003800000 */
[----:B------:R-:W-:Y:S01]  /*e1b0*/  BPT.TRAP 0x1 ;  /* 0x000000040000795c */ /* 0x000fe20000300000 */
.L_x_96:
[----:B------:R-:W-:Y:S01]  /*e1c0*/  IMAD R5, R2, 0xc000, R5 ;  /* 0x0000c00002057824 */ /* 0x000fe200078e0205 */
[----:B------:R-:W-:Y:S01]  /*e1d0*/  R2UR UR33, R4 ;  /* 0x00000000042172ca */ /* 0x000fe200000e0000 */
[----:B------:R-:W-:Y:S01]  /*e1e0*/  ULDC.64 UR4, c[0x0][0x198] ;  /* 0x0000660000047ab9 */ /* 0x000fe20000000a00 */
[----:B------:R-:W-:Y:S01]  /*e1f0*/  UMOV UR35, URZ ;  /* 0x0000003f00237c82 */ /* 0x000fe20008000000 */
[----:B------:R-:W-:Y:S01]  /*e200*/  UIADD3 UR4, UP0, UR4, 0x2f0, URZ ;  /* 0x000002f004047890 */ /* 0x000fe2000ff1e03f */
[----:B------:R-:W-:Y:S01]  /*e210*/  R2UR UR16, R5 ;  /* 0x00000000051072ca */ /* 0x000fe200000e0000 */
[----:B------:R-:W-:Y:S01]  /*e220*/  UMOV UR6, 0x0 ;  /* 0x0000000000067882 */ /* 0x000fe20000000000 */
[----:B------:R-:W-:Y:S01]  /*e230*/  UMOV UR7, 0x10000000 ;  /* 0x1000000000077882 */ /* 0x000fe20000000000 */
[----:B------:R-:W-:Y:S01]  /*e240*/  UIADD3.X UR5, URZ, UR5, URZ, UP0, !UPT ;  /* 0x000000053f057290 */ /* 0x000fe200087fe43f */
[----:B------:R-:W-:Y:S01]  /*e250*/  IADD3 R2, R2, 0x1, RZ ;  /* 0x0000000102027810 */ /* 0x000fe20007ffe0ff */
[----:B------:R-:W-:Y:S01]  /*e260*/  UMOV UR34, URZ ;  /* 0x0000003f00227c82 */ /* 0x000fe20008000000 */
[----:B------:R-:W-:Y:S01]  /*e270*/  UMOV UR26, 0x40 ;  /* 0x00000040001a7882 */ /* 0x000fe20000000000 */
[----:B------:R-:W-:Y:S01]  /*e280*/  UMOV UR28, UR36 ;  /* 0x00000024001c7c82 */ /* 0x000fe20008000000 */
[----:B------:R-:W-:Y:S01]  /*e290*/  UMOV UR29, UR37 ;  /* 0x00000025001d7c82 */ /* 0x000fe20008000000 */
[----:B------:R-:W-:Y:S01]  /*e2a0*/  UIADD3 UR33, UR33, 0x48000, URZ ;  /* 0x0004800021217890 */ /* 0x000fe2000fffe03f */
[----:B------:R-:W-:Y:S01]  /*e2b0*/  MOV R8, 0x1 ;  /* 0x0000000100087802 */ /* 0x000fe20000000f00 */
[----:B------:R-:W-:Y:S01]  /*e2c0*/  UMOV UR27, UR35 ;  /* 0x00000023001b7c82 */ /* 0x000fe20008000000 */
[----:B------:R-:W-:Y:S01]  /*e2d0*/  UMOV UR18, 0x80 ;  /* 0x0000008000127882 */ /* 0x000fe20000000000 */
[----:B------:R-:W-:-:S02]  /*e2e0*/  UIADD3 UR32, UR16, 0xc000, URZ ;  /* 0x0000c00010207890 */ /* 0x000fc4000fffe03f */
[----:B------:R-:W-:Y:S02]  /*e2f0*/  UIADD3 UR24, UR16, 0x10000, URZ ;  /* 0x0001000010187890 */ /* 0x000fe4000fffe03f */
[----:B------:R-:W-:Y:S01]  /*e300*/  UIADD3 UR16, UR16, 0x14000, URZ ;  /* 0x0001400010107890 */ /* 0x000fe2000fffe03f */
[----:B------:R-:W-:Y:S01]  /*e310*/  UMOV UR25, UR33 ;  /* 0x0000002100197c82 */ /* 0x000fe20008000000 */
[----:B------:R-:W-:Y:S01]  /*e320*/  UMOV UR20, UR36 ;  /* 0x0000002400147c82 */ /* 0x000fe20008000000 */
[----:B------:R-:W-:Y:S01]  /*e330*/  UMOV UR21, UR37 ;  /* 0x0000002500157c82 */ /* 0x000fe20008000000 */
[----:B------:R-:W-:Y:S01]  /*e340*/  UMOV UR19, UR35 ;  /* 0x0000002300137c82 */ /* 0x000fe20008000000 */
[----:B------:R1:W-:Y:S01]  /*e350*/  UTMALDG.4D [UR32], [UR4], desc[UR6] ;  /* 0x00000620040075b4 */ /* 0x0003e20008019000 */
[----:B------:R-:W-:Y:S01]  /*e360*/  UMOV UR17, UR33 ;  /* 0x0000002100117c82 */ /* 0x000fe20008000000 */
[----:B------:R1:W-:Y:S02]  /*e370*/  UTMALDG.4D [UR24], [UR4], desc[UR6] ;  /* 0x00000618040075b4 */ /* 0x0003e40008019000 */
[----:B------:R1:W-:Y:S02]  /*e380*/  UTMALDG.4D [UR16], [UR4], desc[UR6] ;  /* 0x00000610040075b4 */ /* 0x0003e40008019000 */
[----:B-1----:R-:W-:Y:S01]  /*e390*/  NOP ;  /* 0x0000000000007918 */ /* 0x002fe20000000000 */
.L_x_93:
[----:B------:R-:W-:Y:S05]  /*e3a0*/  BSYNC B0 ;  /* 0x0000000000007941 */ /* 0x000fea0003800000 */
.L_x_92:
[----:B------:R-:W-:-:S13]  /*e3b0*/  ISETP.GE.AND P0, PT, R3, 0x81, PT ;  /* 0x000000810300780c */ /* 0x000fda0003f06270 */
[----:B------:R-:W-:Y:S05]  /*e3c0*/  @!P0 EXIT ;  /* 0x000000000000894d */ /* 0x000fea0003800000 */
[----:B------:R-:W-:Y:S01]  /*e3d0*/  IADD3 R3, R3, 0x7f, RZ ;  /* 0x0000007f03037810 */ /* 0x000fe20007ffe0ff */
[----:B------:R-:W-:Y:S01]  /*e3e0*/  BSSY B0, `(.L_x_97) ;  /* 0x0000077000007945 */ /* 0x000fe20003800000 */
[----:B------:R-:W-:Y:S02]  /*e3f0*/  LOP3.LUT P0, RZ, R0, 0x1f, RZ, 0xc0, !PT ;  /* 0x0000001f00ff7812 */ /* 0x000fe4000780c0ff */
[----:B------:R-:W-:Y:S02]  /*e400*/  SHF.R.S32.HI R0, RZ, 0x1f, R3 ;  /* 0x0000001fff007819 */ /* 0x000fe40000011403 */
[----:B------:R-:W-:Y:S02]  /*e410*/  PLOP3.LUT P0, PT, P0, P2, PT, 0x2a, 0x0 ;  /* 0x000000000000781c */ /* 0x000fe40000704572 */
[----:B------:R-:W-:Y:S02]  /*e420*/  LEA.HI R0, R0, R3, RZ, 0x7 ;  /* 0x0000000300007211 */ /* 0x000fe400078f38ff */
[----:B------:R-:W-:-:S02]  /*e430*/  MOV R3, UR14 ;  /* 0x0000000e00037c02 */ /* 0x000fc40008000f00 */
[----:B------:R-:W-:Y:S02]  /*e440*/  SHF.R.S32.HI R4, RZ, 0x7, R0 ;  /* 0x00000007ff047819 */ /* 0x000fe40000011400 */
[----:B------:R-:W-:Y:S02]  /*e450*/  LOP3.LUT R0, R3, 0x2, RZ, 0xfc, !PT ;  /* 0x0000000203007812 */ /* 0x000fe400078efcff */
[----:B------:R-:W-:Y:S02]  /*e460*/  SHF.L.U32 R4, R4, 0x1, RZ ;  /* 0x0000000104047819 */ /* 0x000fe400000006ff */
[----:B------:R-:W-:-:S07]  /*e470*/  MOV R3, 0x1 ;  /* 0x0000000100037802 */ /* 0x000fce0000000f00 */
.L_x_108:
[----:B------:R-:W-:Y:S04]  /*e480*/  BSSY B1, `(.L_x_98) ;  /* 0x0000033000017945 */ /* 0x000fe80003800000 */
[----:B------:R-:W-:Y:S05]  /*e490*/  @!P3 BRA `(.L_x_99) ;  /* 0x0000000000c4b947 */ /* 0x000fea0003800000 */
[----:B------:R-:W1:Y:S01]  /*e4a0*/  S2R R6, SR_CgaCtaId ;  /* 0x0000000000067919 */ /* 0x000e620000008800 */
[----:B------:R-:W-:-:S04]  /*e4b0*/  MOV R5, 0x400 ;  /* 0x0000040000057802 */ /* 0x000fc80000000f00 */
[----:B-1----:R-:W-:Y:S02]  /*e4c0*/  LEA R7, R6, R5, 0x18 ;  /* 0x0000000506077211 */ /* 0x002fe400078ec0ff */
[----:B------:R-:W-:Y:S02]  /*e4d0*/  SHF.L.U32 R5, R3, 0x1f, RZ ;  /* 0x0000001f03057819 */ /* 0x000fe400000006ff */
[----:B------:R-:W-:-:S04]  /*e4e0*/  LEA R6, R2, R7, 0x3 ;  /* 0x0000000702067211 */ /* 0x000fc800078e18ff */
[----:B------:R-:W1:Y:S02]  /*e4f0*/  SYNCS.PHASECHK.TRANS64.TRYWAIT P4, [R6+URZ+0x48028], R5 ;  /* 0x04802805060075a7 */ /* 0x000e64000808017f */
[----:B-1----:R-:W-:Y:S05]  /*e500*/  @!P4 BRA `(.L_x_100) ;  /* 0x0000000800c8c947 */ /* 0x002fea0003800000 */
.L_x_120:
[----:B-1----:R-:W-:-:S04]  /*e510*/  @P2 MOV R5, 0xc000 ;  /* 0x0000c00000052802 */ /* 0x002fc80000000f00 */
[----:B------:R1:W-:Y:S02]  /*e520*/  @P2 SYNCS.ARRIVE.TRANS64 RZ, [R6+URZ+0x48000], R5 ;  /* 0x0480000506ff29a7 */ /* 0x0003e4000800003f */
[----:B-1----:R-:W-:-:S04]  /*e530*/  PRMT R5, R0, 0x9910, RZ ;  /* 0x0000991000057816 */ /* 0x002fc800000000ff */
[----:B------:R-:W-:-:S13]  /*e540*/  ISETP.NE.AND P4, PT, R5, 0x2, PT ;  /* 0x000000020500780c */ /* 0x000fda0003f85270 */
[----:B------:R-:W-:Y:S05]  /*e550*/  @P4 BRA `(.L_x_101) ;  /* 0x0000000000044947 */ /* 0x000fea0003800000 */
[----:B------:R-:W-:Y:S01]  /*e560*/  BPT.TRAP 0x1 ;  /* 0x000000040000795c */ /* 0x000fe20000300000 */
.L_x_101:
[----:B------:R-:W-:Y:S05]  /*e570*/  @P0 BRA `(.L_x_102) ;  /* 0x0000000000040947 */ /* 0x000fea0003800000 */
[----:B------:R-:W-:Y:S01]  /*e580*/  BPT.TRAP 0x1 ;  /* 0x000000040000795c */ /* 0x000fe20000300000 */
.L_x_102:
[----:B------:R-:W-:Y:S01]  /*e590*/  IMAD R7, R2, 0xc000, R7 ;  /* 0x0000c00002077824 */ /* 0x000fe200078e0207 */
[----:B------:R-:W-:Y:S01]  /*e5a0*/  R2UR UR33, R6 ;  /* 0x00000000062172ca */ /* 0x000fe200000e0000 */
[----:B------:R-:W-:Y:S01]  /*e5b0*/  ULDC.64 UR4, c[0x0][0x198] ;  /* 0x0000660000047ab9 */ /* 0x000fe20000000a00 */
[----:B------:R-:W-:Y:S01]  /*e5c0*/  R2UR UR35, R8 ;  /* 0x00000000082372ca */ /* 0x000fe200000e0000 */
        /* <DEDUP_REMOVED lines=11> */
[----:B------:R-:W-:Y:S01]  /*e680*/  ISETP.NE.AND P4, PT, R5, 0x5, PT ;  /* 0x000000050500780c */ /* 0x000fe20003f85270 */
[----:B------:R-:W-:-:S02]  /*e690*/  USHF.L.U32 UR35, UR35, 0x7, URZ ;  /* 0x0000000723237899 */ /* 0x000fc4000800063f */
[----:B------:R-:W-:Y:S01]  /*e6a0*/  UIADD3 UR32, UR16, 0xc000, URZ ;  /* 0x0000c00010207890 */ /* 0x000fe2000fffe03f */
[----:B------:R-:W-:Y:S01]  /*e6b0*/  SEL R2, RZ, 0x1, P4 ;  /* 0x00000001ff027807 */ /* 0x000fe20002000000 */
[----:B------:R-:W-:Y:S02]  /*e6c0*/  UIADD3 UR24, UR16, 0x10000, URZ ;  /* 0x0001000010187890 */ /* 0x000fe4000fffe03f */
[----:B------:R-:W-:Y:S01]  /*e6d0*/  UIADD3 UR16, UR16, 0x14000, URZ ;  /* 0x0001400010107890 */ /* 0x000fe2000fffe03f */
[----:B------:R-:W-:Y:S01]  /*e6e0*/  LOP3.LUT R3, R3, R2, RZ, 0x3c, !PT ;  /* 0x0000000203037212 */ /* 0x000fe200078e3cff */
        /* <DEDUP_REMOVED lines=8> */
[----:B------:R-:W-:Y:S01]  /*e770*/  SEL R2, R5, RZ, P4 ;  /* 0x000000ff05027207 */ /* 0x000fe20002000000 */
[----:B------:R1:W-:Y:S01]  /*e780*/  UTMALDG.4D [UR24], [UR4], desc[UR6] ;  /* 0x00000618040075b4 */ /* 0x0003e20008019000 */
[----:B------:R1:W-:Y:S02]  /*e790*/  UTMALDG.4D [UR16], [UR4], desc[UR6] ;  /* 0x00000610040075b4 */ /* 0x0003e40008019000 */
[----:B-1----:R-:W-:-:S03]  /*e7a0*/  NOP ;  /* 0x0000000000007918 */ /* 0x002fc60000000000 */
.L_x_99:
[----:B------:R-:W-:Y:S05]  /*e7b0*/  BSYNC B1 ;  /* 0x0000000000017941 */ /* 0x000fea0003800000 */
.L_x_98:
[----:B------:R-:W-:Y:S01]  /*e7c0*/  ISETP.LT.OR P4, PT, R4, 0x4, !P3 ;  /* 0x000000040400780c */ /* 0x000fe20005f81670 */
[----:B------:R-:W-:-:S12]  /*e7d0*/  BSSY B1, `(.L_x_103) ;  /* 0x0000034000017945 */ /* 0x000fd80003800000 */
[----:B------:R-:W-:Y:S05]  /*e7e0*/  @P4 BRA `(.L_x_104) ;  /* 0x0000000000c84947 */ /* 0x000fea0003800000 */
[----:B------:R-:W1:Y:S01]  /*e7f0*/  S2R R6, SR_CgaCtaId ;  /* 0x0000000000067919 */ /* 0x000e620000008800 */
[----:B------:R-:W-:Y:S02]  /*e800*/  MOV R5, 0x400 ;  /* 0x0000040000057802 */ /* 0x000fe40000000f00 */
[----:B------:R-:W-:Y:S02]  /*e810*/  SHF.L.U32 R7, R3, 0x1f, RZ ;  /* 0x0000001f03077819 */ /* 0x000fe400000006ff */
[----:B-1----:R-:W-:-:S04]  /*e820*/  LEA R5, R6, R5, 0x18 ;  /* 0x0000000506057211 */ /* 0x002fc800078ec0ff */
[----:B------:R-:W-:-:S04]  /*e830*/  LEA R6, R2, R5, 0x3 ;  /* 0x0000000502067211 */ /* 0x000fc800078e18ff */
[----:B------:R-:W1:Y:S02]  /*e840*/  SYNCS.PHASECHK.TRANS64.TRYWAIT P4, [R6+URZ+0x48028], R7 ;  /* 0x04802807060075a7 */ /* 0x000e64000808017f */
[----:B-1----:R-:W-:Y:S05]  /*e850*/  @!P4 BRA `(.L_x_105) ;  /* 0x000000080008c947 */ /* 0x002fea0003800000 */
.L_x_121:
[----:B-1----:R-:W-:-:S04]  /*e860*/  @P1 MOV R7, 0xc000 ;  /* 0x0000c00000071802 */ /* 0x002fc80000000f00 */
[----:B------:R1:W-:Y:S02]  /*e870*/  @P1 SYNCS.ARRIVE.TRANS64 RZ, [R6+URZ+0x48000], R7 ;  /* 0x0480000706ff19a7 */ /* 0x0003e4000800003f */
[----:B-1----:R-:W-:-:S04]  /*e880*/  PRMT R7, R0, 0x9910, RZ ;  /* 0x0000991000077816 */ /* 0x002fc800000000ff */
[----:B------:R-:W-:-:S13]  /*e890*/  ISETP.NE.AND P4, PT, R7, 0x2, PT ;  /* 0x000000020700780c */ /* 0x000fda0003f85270 */
[----:B------:R-:W-:Y:S05]  /*e8a0*/  @P4 BRA `(.L_x_106) ;  /* 0x0000000000044947 */ /* 0x000fea0003800000 */
[----:B------:R-:W-:Y:S01]  /*e8b0*/  BPT.TRAP 0x1 ;  /* 0x000000040000795c */ /* 0x000fe20000300000 */
.L_x_106:
[----:B------:R-:W-:Y:S05]  /*e8c0*/  @P0 BRA `(.L_x_107) ;  /* 0x0000000000040947 */ /* 0x000fea0003800000 */
[----:B------:R-:W-:Y:S01]  /*e8d0*/  BPT.TRAP 0x1 ;  /* 0x000000040000795c */ /* 0x000fe20000300000 */
.L_x_107:
        /* <DEDUP_REMOVED lines=16> */
[----:B------:R-:W-:Y:S01]  /*e9e0*/  USHF.L.U32 UR35, UR35, 0x7, URZ ;  /* 0x0000000723237899 */ /* 0x000fe2000800063f */
[----:B------:R-:W-:Y:S01]  /*e9f0*/  IADD3 R8, R8, 0x1, RZ ;  /* 0x0000000108087810 */ /* 0x000fe20007ffe0ff */
[----:B------:R-:W-:Y:S01]  /*ea00*/  UIADD3 UR32, UR16, 0xc000, URZ ;  /* 0x0000c00010207890 */ /* 0x000fe2000fffe03f */
[----:B------:R-:W-:Y:S01]  /*ea10*/  SEL R6, RZ, 0x1, P4 ;  /* 0x00000001ff067807 */ /* 0x000fe20002000000 */
[----:B------:R-:W-:Y:S01]  /*ea20*/  UIADD3 UR24, UR16, 0x10000, URZ ;  /* 0x0001000010187890 */ /* 0x000fe2000fffe03f */
[----:B------:R-:W-:Y:S01]  /*ea30*/  SEL R2, R2, RZ, P4 ;  /* 0x000000ff02027207 */ /* 0x000fe20002000000 */
        /* <DEDUP_REMOVED lines=13> */
.L_x_104:
[----:B------:R-:W-:Y:S05]  /*eb10*/  BSYNC B1 ;  /* 0x0000000000017941 */ /* 0x000fea0003800000 */
.L_x_103:
[C---:B------:R-:W-:Y:S02]  /*eb20*/  ISETP.GT.AND P4, PT, R4.reuse, 0x4, PT ;  /* 0x000000040400780c */ /* 0x040fe40003f84270 */
[----:B------:R-:W-:-:S11]  /*eb30*/  IADD3 R4, R4, -0x2, RZ ;  /* 0xfffffffe04047810 */ /* 0x000fd60007ffe0ff */
[----:B------:R-:W-:Y:S05]  /*eb40*/  @P4 BRA `(.L_x_108) ;  /* 0xfffffff8004c4947 */ /* 0x000fea000383ffff */
[----:B------:R-:W-:Y:S05]  /*eb50*/  BSYNC B0 ;  /* 0x0000000000007941 */ /* 0x000fea0003800000 */
.L_x_97:
[----:B------:R-:W-:Y:S05]  /*eb60*/  EXIT ;  /* 0x000000000000794d */ /* 0x000fea0003800000 */
.L_x_15:
[----:B-1----:R-:W-:-:S04]  /*eb70*/  MOV R5, UR5 ;  /* 0x0000000500057c02 */ /* 0x002fc80008000f00 */
[----:B------:R1:W2:Y:S03]  /*eb80*/  SYNCS.PHASECHK.TRANS64.TRYWAIT P1, [R5+URZ+0x48050], R4 ;  /* 0x04805004050075a7 */ /* 0x0002a6000802017f */
[----:B--2---:R-:W-:Y:S05]  /*eb90*/  @!P1 NANOSLEEP.SYNCS 0x989680 ;  /* 0x009896800000995d */ /* 0x004fea0003900000 */
[----:B------:R-:W2:Y:S02]  /*eba0*/  @!P1 SYNCS.PHASECHK.TRANS64 P1, [R5+URZ+0x48050], R4 ;  /* 0x04805004050095a7 */ /* 0x000ea4000802007f */
[----:B--2---:R-:W-:Y:S05]  /*ebb0*/  @!P1 BRA `(.L_x_15) ;  /* 0xfffffffc00ec9947 */ /* 0x004fea000383ffff */
[----:B------:R-:W-:Y:S05]  /*ebc0*/  BRA `(.L_x_109) ;  /* 0xffffff2000d07947 */ /* 0x000fea000383ffff */
.L_x_17:
[----:B--2---:R-:W-:-:S04]  /*ebd0*/  MOV R0, UR58 ;  /* 0x0000003a00007c02 */ /* 0x004fc80008000f00 */
[----:B------:R2:W3:Y:S03]  /*ebe0*/  SYNCS.PHASECHK.TRANS64.TRYWAIT P1, [R0+URZ+0x48000], R9 ;  /* 0x04800009000075a7 */ /* 0x0004e6000802017f */
[----:B---3--:R-:W-:Y:S05]  /*ebf0*/  @!P1 NANOSLEEP.SYNCS 0x989680 ;  /* 0x009896800000995d */ /* 0x008fea0003900000 */
[----:B------:R-:W3:Y:S02]  /*ec00*/  @!P1 SYNCS.PHASECHK.TRANS64 P1, [R0+URZ+0x48000], R9 ;  /* 0x04800009000095a7 */ /* 0x000ee4000802007f */
[----:B---3--:R-:W-:Y:S05]  /*ec10*/  @!P1 BRA `(.L_x_17) ;  /* 0xfffffffc00ec9947 */ /* 0x008fea000383ffff */
[----:B------:R-:W-:Y:S05]  /*ec20*/  BRA `(.L_x_110) ;  /* 0xffffff2000d87947 */ /* 0x000fea000383ffff */
.L_x_18:
[----:B------:R-:W-:-:S13]  /*ec30*/  R2UR UR4, R0 ;  /* 0x00000000000472ca */ /* 0x000fda00000e0000 */
[----:B-1----:R-:W-:-:S04]  /*ec40*/  MOV R5, UR4 ;  /* 0x0000000400057c02 */ /* 0x002fc80008000f00 */
[----:B------:R1:W2:Y:S03]  /*ec50*/  SYNCS.PHASECHK.TRANS64.TRYWAIT P1, [R5+URZ+-0x8], R4 ;  /* 0xfffff804050075a7 */ /* 0x0002a6000802017f */
[----:B--2---:R-:W-:Y:S05]  /*ec60*/  @!P1 NANOSLEEP.SYNCS 0x989680 ;  /* 0x009896800000995d */ /* 0x004fea0003900000 */
[----:B------:R-:W2:Y:S02]  /*ec70*/  @!P1 SYNCS.PHASECHK.TRANS64 P1, [R5+URZ+-0x8], R4 ;  /* 0xfffff804050095a7 */ /* 0x000ea4000802007f */
[----:B--2---:R-:W-:Y:S05]  /*ec80*/  @!P1 BRA `(.L_x_18) ;  /* 0xfffffffc00e89947 */ /* 0x004fea000383ffff */
[----:B------:R-:W-:Y:S05]  /*ec90*/  BRA `(.L_x_111) ;  /* 0xffffff2000d87947 */ /* 0x000fea000383ffff */
.L_x_20:
[----:B-1----:R-:W-:-:S04]  /*eca0*/  MOV R12, UR58 ;  /* 0x0000003a000c7c02 */ /* 0x002fc80008000f00 */
[----:B------:R1:W2:Y:S03]  /*ecb0*/  SYNCS.PHASECHK.TRANS64.TRYWAIT P1, [R12+URZ+0x48008], R9 ;  /* 0x048008090c0075a7 */ /* 0x0002a6000802017f */
[----:B--2---:R-:W-:Y:S05]  /*ecc0*/  @!P1 NANOSLEEP.SYNCS 0x989680 ;  /* 0x009896800000995d */ /* 0x004fea0003900000 */
[----:B------:R-:W2:Y:S02]  /*ecd0*/  @!P1 SYNCS.PHASECHK.TRANS64 P1, [R12+URZ+0x48008], R9 ;  /* 0x048008090c0095a7 */ /* 0x000ea4000802007f */
[----:B--2---:R-:W-:Y:S05]  /*ece0*/  @!P1 BRA `(.L_x_20) ;  /* 0xfffffffc00ec9947 */ /* 0x004fea000383ffff */
[----:B------:R-:W-:Y:S05]  /*ecf0*/  BRA `(.L_x_112) ;  /* 0xffffff5400cc7947 */ /* 0x000fea000383ffff */
.L_x_25:
[----:B-1----:R-:W-:-:S04]  /*ed00*/  MOV R8, UR5 ;  /* 0x0000000500087c02 */ /* 0x002fc80008000f00 */
[----:B------:R1:W2:Y:S03]  /*ed10*/  SYNCS.PHASECHK.TRANS64.TRYWAIT P2, [R8+URZ+0x48000], R7 ;  /* 0x04800007080075a7 */ /* 0x0002a6000804017f */
[----:B--2---:R-:W-:Y:S05]  /*ed20*/  @!P2 NANOSLEEP.SYNCS 0x989680 ;  /* 0x009896800000a95d */ /* 0x004fea0003900000 */
[----:B------:R-:W2:Y:S02]  /*ed30*/  @!P2 SYNCS.PHASECHK.TRANS64 P2, [R8+URZ+0x48000], R7 ;  /* 0x048000070800a5a7 */ /* 0x000ea4000804007f */
[----:B--2---:R-:W-:Y:S05]  /*ed40*/  @!P2 BRA `(.L_x_25) ;  /* 0xfffffffc00eca947 */ /* 0x004fea000383ffff */
[----:B------:R-:W-:Y:S05]  /*ed50*/  BRA `(.L_x_113) ;  /* 0xffffff5c00007947 */ /* 0x000fea000383ffff */
.L_x_29:
[----:B-1----:R-:W-:-:S04]  /*ed60*/  MOV R10, UR6 ;  /* 0x00000006000a7c02 */ /* 0x002fc80008000f00 */
[----:B------:R1:W2:Y:S03]  /*ed70*/  SYNCS.PHASECHK.TRANS64.TRYWAIT P2, [R10+URZ+0x48000], R171 ;  /* 0x048000ab0a0075a7 */ /* 0x0002a6000804017f */
[----:B--2---:R-:W-:Y:S05]  /*ed80*/  @!P2 NANOSLEEP.SYNCS 0x989680 ;  /* 0x009896800000a95d */ /* 0x004fea0003900000 */
[----:B------:R-:W2:Y:S02]  /*ed90*/  @!P2 SYNCS.PHASECHK.TRANS64 P2, [R10+URZ+0x48000], R171 ;  /* 0x048000ab0a00a5a7 */ /* 0x000ea4000804007f */
[----:B--2---:R-:W-:Y:S05]  /*eda0*/  @!P2 BRA `(.L_x_29) ;  /* 0xfffffffc00eca947 */ /* 0x004fea000383ffff */
[----:B------:R-:W-:Y:S05]  /*edb0*/  BRA `(.L_x_28) ;  /* 0xffffff84007c7947 */ /* 0x000fea000383ffff */
.L_x_37:
[----:B-1----:R-:W-:-:S04]  /*edc0*/  MOV R8, UR5 ;  /* 0x0000000500087c02 */ /* 0x002fc80008000f00 */
[----:B------:R1:W2:Y:S03]  /*edd0*/  SYNCS.PHASECHK.TRANS64.TRYWAIT P2, [R8+URZ+0x48000], R7 ;  /* 0x04800007080075a7 */ /* 0x0002a6000804017f */
[----:B--2---:R-:W-:Y:S05]  /*ede0*/  @!P2 NANOSLEEP.SYNCS 0x989680 ;  /* 0x009896800000a95d */ /* 0x004fea0003900000 */
[----:B------:R-:W2:Y:S02]  /*edf0*/  @!P2 SYNCS.PHASECHK.TRANS64 P2, [R8+URZ+0x48000], R7 ;  /* 0x048000070800a5a7 */ /* 0x000ea4000804007f */
[----:B--2---:R-:W-:Y:S05]  /*ee00*/  @!P2 BRA `(.L_x_37) ;  /* 0xfffffffc00eca947 */ /* 0x004fea000383ffff */
[----:B------:R-:W-:Y:S05]  /*ee10*/  BRA `(.L_x_114) ;  /* 0xffffff8800d07947 */ /* 0x000fea000383ffff */
.L_x_41:
[----:B-1----:R-:W-:-:S04]  /*ee20*/  MOV R9, UR6 ;  /* 0x0000000600097c02 */ /* 0x002fc80008000f00 */
[----:B------:R1:W2:Y:S03]  /*ee30*/  SYNCS.PHASECHK.TRANS64.TRYWAIT P2, [R9+URZ+0x48000], R164 ;  /* 0x048000a4090075a7 */ /* 0x0002a6000804017f */
[----:B--2---:R-:W-:Y:S05]  /*ee40*/  @!P2 NANOSLEEP.SYNCS 0x989680 ;  /* 0x009896800000a95d */ /* 0x004fea0003900000 */
[----:B------:R-:W2:Y:S02]  /*ee50*/  @!P2 SYNCS.PHASECHK.TRANS64 P2, [R9+URZ+0x48000], R164 ;  /* 0x048000a40900a5a7 */ /* 0x000ea4000804007f */
[----:B--2---:R-:W-:Y:S05]  /*ee60*/  @!P2 BRA `(.L_x_41) ;  /* 0xfffffffc00eca947 */ /* 0x004fea000383ffff */
[----:B------:R-:W-:Y:S05]  /*ee70*/  BRA `(.L_x_40) ;  /* 0xffffffbc007c7947 */ /* 0x000fea000383ffff */
.L_x_57:
[----:B------:R-:W-:-:S13]  /*ee80*/  R2UR UR4, R0 ;  /* 0x00000000000472ca */ /* 0x000fda00000e0000 */
[----:B-1----:R-:W-:-:S04]  /*ee90*/  MOV R7, UR4 ;  /* 0x0000000400077c02 */ /* 0x002fc80008000f00 */
[----:B------:R1:W2:Y:S03]  /*eea0*/  SYNCS.PHASECHK.TRANS64.TRYWAIT P0, [R7+URZ+0x8], R4 ;  /* 0x00000804070075a7 */ /* 0x0002a6000800017f */
[----:B--2---:R-:W-:Y:S05]  /*eeb0*/  @!P0 NANOSLEEP.SYNCS 0x989680 ;  /* 0x009896800000895d */ /* 0x004fea0003900000 */
[----:B------:R-:W2:Y:S02]  /*eec0*/  @!P0 SYNCS.PHASECHK.TRANS64 P0, [R7+URZ+0x8], R4 ;  /* 0x00000804070085a7 */ /* 0x000ea4000800007f */
[----:B--2---:R-:W-:Y:S05]  /*eed0*/  @!P0 BRA `(.L_x_57) ;  /* 0xfffffffc00e88947 */ /* 0x004fea000383ffff */
[----:B------:R-:W-:Y:S05]  /*eee0*/  BRA `(.L_x_115) ;  /* 0xffffffc800987947 */ /* 0x000fea000383ffff */
.L_x_79:
[----:B--2---:R2:W4:Y:S02]  /*eef0*/  SYNCS.PHASECHK.TRANS64.TRYWAIT P0, [R4+URZ+0x48060], R3 ;  /* 0x04806003040075a7 */ /* 0x004524000800017f */
[----:B----4-:R-:W-:Y:S05]  /*ef00*/  @!P0 NANOSLEEP.SYNCS 0x989680 ;  /* 0x009896800000895d */ /* 0x010fea0003900000 */
[----:B------:R-:W4:Y:S02]  /*ef10*/  @!P0 SYNCS.PHASECHK.TRANS64 P0, [R4+URZ+0x48060], R3 ;  /* 0x04806003040085a7 */ /* 0x000f24000800007f */
[----:B----4-:R-:W-:Y:S05]  /*ef20*/  @!P0 BRA `(.L_x_79) ;  /* 0xfffffffc00f08947 */ /* 0x010fea000383ffff */
[----:B------:R-:W-:Y:S05]  /*ef30*/  BRA `(.L_x_116) ;  /* 0xffffffe800047947 */ /* 0x000fea000383ffff */
.L_x_84:
[----:B-1----:R1:W2:Y:S02]  /*ef40*/  SYNCS.PHASECHK.TRANS64.TRYWAIT P0, [R5+URZ+0x48028], R2 ;  /* 0x04802802050075a7 */ /* 0x0022a4000800017f */
[----:B--2---:R-:W-:Y:S05]  /*ef50*/  @!P0 NANOSLEEP.SYNCS 0x989680 ;  /* 0x009896800000895d */ /* 0x004fea0003900000 */
[----:B------:R-:W2:Y:S02]  /*ef60*/  @!P0 SYNCS.PHASECHK.TRANS64 P0, [R5+URZ+0x48028], R2 ;  /* 0x04802802050085a7 */ /* 0x000ea4000800007f */
[----:B--2---:R-:W-:Y:S05]  /*ef70*/  @!P0 BRA `(.L_x_84) ;  /* 0xfffffffc00f08947 */ /* 0x004fea000383ffff */
[----:B------:R-:W-:Y:S05]  /*ef80*/  BRA `(.L_x_117) ;  /* 0xffffffe800c07947 */ /* 0x000fea000383ffff */
.L_x_89:
[----:B-1----:R1:W2:Y:S02]  /*ef90*/  SYNCS.PHASECHK.TRANS64.TRYWAIT P0, [R5+URZ+0x48060], R6 ;  /* 0x04806006050075a7 */ /* 0x0022a4000800017f */
[----:B--2---:R-:W-:Y:S05]  /*efa0*/  @!P0 NANOSLEEP.SYNCS 0x989680 ;  /* 0x009896800000895d */ /* 0x004fea0003900000 */
[----:B------:R-:W2:Y:S02]  /*efb0*/  @!P0 SYNCS.PHASECHK.TRANS64 P0, [R5+URZ+0x48060], R6 ;  /* 0x04806006050085a7 */ /* 0x000ea4000800007f */
[----:B--2---:R-:W-:Y:S05]  /*efc0*/  @!P0 BRA `(.L_x_89) ;  /* 0xfffffffc00f08947 */ /* 0x004fea000383ffff */
[----:B------:R-:W-:Y:S05]  /*efd0*/  BRA `(.L_x_118) ;  /* 0xffffffec00747947 */ /* 0x000fea000383ffff */
.L_x_94:
[----:B-1----:R1:W2:Y:S02]  /*efe0*/  SYNCS.PHASECHK.TRANS64.TRYWAIT P0, [R4+URZ+0x48028], R7 ;  /* 0x04802807040075a7 */ /* 0x0022a4000800017f */
[----:B--2---:R-:W-:Y:S05]  /*eff0*/  @!P0 NANOSLEEP.SYNCS 0x989680 ;  /* 0x009896800000895d */ /* 0x004fea0003900000 */
[----:B------:R-:W2:Y:S02]  /*f000*/  @!P0 SYNCS.PHASECHK.TRANS64 P0, [R4+URZ+0x48028], R7 ;  /* 0x04802807040085a7 */ /* 0x000ea4000800007f */
[----:B--2---:R-:W-:Y:S05]  /*f010*/  @!P0 BRA `(.L_x_94) ;  /* 0xfffffffc00f08947 */ /* 0x004fea000383ffff */
[----:B------:R-:W-:Y:S05]  /*f020*/  BRA `(.L_x_119) ;  /* 0xfffffff000347947 */ /* 0x000fea000383ffff */
.L_x_100:
[----:B-1----:R1:W2:Y:S02]  /*f030*/  SYNCS.PHASECHK.TRANS64.TRYWAIT P4, [R6+URZ+0x48028], R5 ;  /* 0x04802805060075a7 */ /* 0x0022a4000808017f */
[----:B--2---:R-:W-:Y:S05]  /*f040*/  @!P4 NANOSLEEP.SYNCS 0x989680 ;  /* 0x009896800000c95d */ /* 0x004fea0003900000 */
[----:B------:R-:W2:Y:S02]  /*f050*/  @!P4 SYNCS.PHASECHK.TRANS64 P4, [R6+URZ+0x48028], R5 ;  /* 0x048028050600c5a7 */ /* 0x000ea4000808007f */
[----:B--2---:R-:W-:Y:S05]  /*f060*/  @!P4 BRA `(.L_x_100) ;  /* 0xfffffffc00f0c947 */ /* 0x004fea000383ffff */
[----:B------:R-:W-:Y:S05]  /*f070*/  BRA `(.L_x_120) ;  /* 0xfffffff400247947 */ /* 0x000fea000383ffff */
.L_x_105:
[----:B-1----:R1:W2:Y:S02]  /*f080*/  SYNCS.PHASECHK.TRANS64.TRYWAIT P4, [R6+URZ+0x48028], R7 ;  /* 0x04802807060075a7 */ /* 0x0022a4000808017f */
[----:B--2---:R-:W-:Y:S05]  /*f090*/  @!P4 NANOSLEEP.SYNCS 0x989680 ;  /* 0x009896800000c95d */ /* 0x004fea0003900000 */
[----:B------:R-:W2:Y:S02]  /*f0a0*/  @!P4 SYNCS.PHASECHK.TRANS64 P4, [R6+URZ+0x48028], R7 ;  /* 0x048028070600c5a7 */ /* 0x000ea4000808007f */
[----:B--2---:R-:W-:Y:S05]  /*f0b0*/  @!P4 BRA `(.L_x_105) ;  /* 0xfffffffc00f0c947 */ /* 0x004fea000383ffff */
[----:B------:R-:W-:Y:S05]  /*f0c0*/  BRA `(.L_x_121) ;  /* 0xfffffff400e47947 */ /* 0x000fea000383ffff */
        .weak           $__internal_0_$__cuda_sm20_rcp_rn_f32_slowpath
        .type           $__internal_0_$__cuda_sm20_rcp_rn_f32_slowpath,@function
        .size           $__internal_0_$__cuda_sm20_rcp_rn_f32_slowpath,(.L_x_127 - $__internal_0_$__cuda_sm20_rcp_rn_f32_slowpath)
$__internal_0_$__cuda_sm20_rcp_rn_f32_slowpath:
[----:B------:R-:W-:Y:S01]  /*f0d0*/  SHF.L.U32 R4, R5, 0x1, RZ ;  /* 0x0000000105047819 */ /* 0x000fe200000006ff */
[----:B------:R-:W-:Y:S03]  /*f0e0*/  BSSY B2, `(.L_x_122) ;  /* 0x0000030000027945 */ /* 0x000fe60003800000 */
[----:B------:R-:W-:-:S04]  /*f0f0*/  SHF.R.U32.HI R17, RZ, 0x18, R4 ;  /* 0x00000018ff117819 */ /* 0x000fc80000011604 */
[----:B------:R-:W-:-:S13]  /*f100*/  ISETP.NE.U32.AND P0, PT, R17, RZ, PT ;  /* 0x000000ff1100720c */ /* 0x000fda0003f05070 */
[----:B------:R-:W-:Y:S05]  /*f110*/  @P0 BRA `(.L_x_123) ;  /* 0x0000000000280947 */ /* 0x000fea0003800000 */
[----:B------:R-:W-:-:S04]  /*f120*/  SHF.L.U32 R4, R5, 0x1, RZ ;  /* 0x0000000105047819 */ /* 0x000fc800000006ff */
[----:B------:R-:W-:-:S13]  /*f130*/  ISETP.NE.AND P0, PT, R4, RZ, PT ;  /* 0x000000ff0400720c */ /* 0x000fda0003f05270 */
[----:B------:R-:W-:Y:S01]  /*f140*/  @P0 FFMA R13, R5, 1.84467440737095516160e+19, RZ ;  /* 0x5f800000050d0823 */ /* 0x000fe200000000ff */
[----:B------:R-:W-:Y:S08]  /*f150*/  @!P0 MUFU.RCP R9, R5 ;  /* 0x0000000500098308 */ /* 0x000ff00000001000 */
[----:B------:R-:W1:Y:S02]  /*f160*/  @P0 MUFU.RCP R4, R13 ;  /* 0x0000000d00040308 */ /* 0x000e640000001000 */
[----:B-1----:R-:W-:-:S04]  /*f170*/  @P0 FFMA R14, R13, R4, -1 ;  /* 0xbf8000000d0e0423 */ /* 0x002fc80000000004 */
[----:B------:R-:W-:-:S04]  /*f180*/  @P0 FADD.FTZ R17, -R14, -RZ ;  /* 0x800000ff0e110221 */ /* 0x000fc80000010100 */
[----:B------:R-:W-:-:S04]  /*f190*/  @P0 FFMA R4, R4, R17, R4 ;  /* 0x0000001104040223 */ /* 0x000fc80000000004 */
[----:B------:R-:W-:Y:S01]  /*f1a0*/  @P0 FFMA R9, R4, 1.84467440737095516160e+19, RZ ;  /* 0x5f80000004090823 */ /* 0x000fe200000000ff */
[----:B------:R-:W-:Y:S06]  /*f1b0*/  BRA `(.L_x_124) ;  /* 0x0000000000887947 */ /* 0x000fec0003800000 */
.L_x_123:
[----:B------:R-:W-:-:S04]  /*f1c0*/  IADD3 R21, R17, -0xfd, RZ ;  /* 0xffffff0311157810 */ /* 0x000fc80007ffe0ff */
[----:B------:R-:W-:-:S13]  /*f1d0*/  ISETP.GT.U32.AND P0, PT, R21, 0x1, PT ;  /* 0x000000011500780c */ /* 0x000fda0003f04070 */
[----:B------:R-:W-:Y:S05]  /*f1e0*/  @P0 BRA `(.L_x_125) ;  /* 0x0000000000780947 */ /* 0x000fea0003800000 */
[----:B------:R-:W-:Y:S02]  /*f1f0*/  LOP3.LUT R4, R5, 0x7fffff, RZ, 0xc0, !PT ;  /* 0x007fffff05047812 */ /* 0x000fe400078ec0ff */
[----:B------:R-:W-:Y:S02]  /*f200*/  MOV R16, 0x3 ;  /* 0x0000000300107802 */ /* 0x000fe40000000f00 */
[----:B------:R-:W-:Y:S02]  /*f210*/  LOP3.LUT R4, R4, 0x3f800000, RZ, 0xfc, !PT ;  /* 0x3f80000004047812 */ /* 0x000fe400078efcff */
[----:B------:R-:W-:Y:S02]  /*f220*/  SHF.L.U32 R16, R16, R21, RZ ;  /* 0x0000001510107219 */ /* 0x000fe400000006ff */
[----:B------:R-:W1:Y:S02]  /*f230*/  MUFU.RCP R9, R4 ;  /* 0x0000000400097308 */ /* 0x000e640000001000 */
[----:B-1----:R-:W-:-:S04]  /*f240*/  FFMA R13, R4, R9, -1 ;  /* 0xbf800000040d7423 */ /* 0x002fc80000000009 */
[----:B------:R-:W-:-:S04]  /*f250*/  FADD.FTZ R14, -R13, -RZ ;  /* 0x800000ff0d0e7221 */ /* 0x000fc80000010100 */
[CCC-:B------:R-:W-:Y:S01]  /*f260*/  FFMA.RM R13, R9.reuse, R14.reuse, R9.reuse ;  /* 0x0000000e090d7223 */ /* 0x1c0fe20000004009 */
[----:B------:R-:W-:-:S04]  /*f270*/  FFMA.RP R14, R9, R14, R9 ;  /* 0x0000000e090e7223 */ /* 0x000fc80000008009 */
[C---:B------:R-:W-:Y:S02]  /*f280*/  LOP3.LUT R9, R13.reuse, 0x7fffff, RZ, 0xc0, !PT ;  /* 0x007fffff0d097812 */ /* 0x040fe400078ec0ff */
[----:B------:R-:W-:Y:S02]  /*f290*/  FSETP.NEU.FTZ.AND P0, PT, R13, R14, PT ;  /* 0x0000000e0d00720b */ /* 0x000fe40003f1d000 */
[----:B------:R-:W-:Y:S02]  /*f2a0*/  LOP3.LUT R9, R9, 0x800000, RZ, 0xfc, !PT ;  /* 0x0080000009097812 */ /* 0x000fe400078efcff */
[----:B------:R-:W-:Y:S02]  /*f2b0*/  SEL R13, RZ, 0xffffffff, !P0 ;  /* 0xffffffffff0d7807 */ /* 0x000fe40004000000 */
[----:B------:R-:W-:Y:S02]  /*f2c0*/  LOP3.LUT R16, R16, R9, RZ, 0xc0, !PT ;  /* 0x0000000910107212 */ /* 0x000fe400078ec0ff */
[----:B------:R-:W-:-:S02]  /*f2d0*/  IADD3 R4, -R13, RZ, RZ ;  /* 0x000000ff0d047210 */ /* 0x000fc40007ffe1ff */
[-C--:B------:R-:W-:Y:S02]  /*f2e0*/  SHF.R.U32.HI R16, RZ, R21.reuse, R16 ;  /* 0x00000015ff107219 */ /* 0x080fe40000011610 */
[----:B------:R-:W-:Y:S02]  /*f2f0*/  LOP3.LUT P1, RZ, R4, R21, R9, 0xf8, !PT ;  /* 0x0000001504ff7212 */ /* 0x000fe4000782f809 */
[C---:B------:R-:W-:Y:S02]  /*f300*/  LOP3.LUT P0, RZ, R16.reuse, 0x1, RZ, 0xc0, !PT ;  /* 0x0000000110ff7812 */ /* 0x040fe4000780c0ff */
[----:B------:R-:W-:-:S04]  /*f310*/  LOP3.LUT P2, RZ, R16, 0x2, RZ, 0xc0, !PT ;  /* 0x0000000210ff7812 */ /* 0x000fc8000784c0ff */
[----:B------:R-:W-:Y:S02]  /*f320*/  PLOP3.LUT P0, PT, P0, P1, P2, 0xe0, 0x0 ;  /* 0x000000000000781c */ /* 0x000fe40000703c20 */
[----:B------:R-:W-:Y:S02]  /*f330*/  LOP3.LUT P1, RZ, R5, 0x7fffff, RZ, 0xc0, !PT ;  /* 0x007fffff05ff7812 */ /* 0x000fe4000782c0ff */
[----:B------:R-:W-:-:S04]  /*f340*/  SEL R4, RZ, 0x1, !P0 ;  /* 0x00000001ff047807 */ /* 0x000fc80004000000 */
[----:B------:R-:W-:-:S04]  /*f350*/  IADD3 R4, -R4, RZ, RZ ;  /* 0x000000ff04047210 */ /* 0x000fc80007ffe1ff */
[----:B------:R-:W-:Y:S02]  /*f360*/  ISETP.GE.AND P0, PT, R4, RZ, PT ;  /* 0x000000ff0400720c */ /* 0x000fe40003f06270 */
[----:B------:R-:W-:-:S04]  /*f370*/  IADD3 R4, R17, -0xfc, RZ ;  /* 0xffffff0411047810 */ /* 0x000fc80007ffe0ff */
[----:B------:R-:W-:-:S07]  /*f380*/  SHF.R.U32.HI R4, RZ, R4, R9 ;  /* 0x00000004ff047219 */ /* 0x000fce0000011609 */
[----:B------:R-:W-:-:S04]  /*f390*/  @!P0 IADD3 R4, R4, 0x1, RZ ;  /* 0x0000000104048810 */ /* 0x000fc80007ffe0ff */
[----:B------:R-:W-:-:S04]  /*f3a0*/  @!P1 SHF.L.U32 R4, R4, 0x1, RZ ;  /* 0x0000000104049819 */ /* 0x000fc800000006ff */
[----:B------:R-:W-:Y:S01]  /*f3b0*/  LOP3.LUT R9, R4, 0x80000000, R5, 0xf8, !PT ;  /* 0x8000000004097812 */ /* 0x000fe200078ef805 */
[----:B------:R-:W-:Y:S06]  /*f3c0*/  BRA `(.L_x_124) ;  /* 0x0000000000047947 */ /* 0x000fec0003800000 */
.L_x_125:
[----:B------:R1:W2:Y:S02]  /*f3d0*/  MUFU.RCP R9, R5 ;  /* 0x0000000500097308 */ /* 0x0002a40000001000 */
.L_x_124:
[----:B------:R-:W-:Y:S05]  /*f3e0*/  BSYNC B2 ;  /* 0x0000000000027941 */ /* 0x000fea0003800000 */
.L_x_122:
[----:B------:R-:W-:Y:S02]  /*f3f0*/  MOV R4, R18 ;  /* 0x0000001200047202 */ /* 0x000fe40000000f00 */
[----:B-1----:R-:W-:-:S04]  /*f400*/  MOV R5, 0x0 ;  /* 0x0000000000057802 */ /* 0x002fc80000000f00 */
[----:B--2---:R-:W-:Y:S05]  /*f410*/  RET.REL.NODEC R4 `(_ZN7cutlass13device_kernelINS_4fmha6kernel28FmhaKernelTmaWarpSpecializedINS1_10collective30FmhaMainloopTmaWarpSpecializedINS_10bfloat16_tEffN4cute5tupleIJNS7_1CILi128EEESA_NS9_ILi192EEEEEENS8_IJiNS9_ILi1EEENS8_IJiiEEEEEESF_SF_NS4_14ResidualFusionEJEEENS4_15FmhaFwdEpilogueIS6_fNS8_IJNS9_ILi64EEESB_SA_EEEEENS2_23IndividualTileSchedulerEJEEEEEvNT_6ParamsE) ;  /* 0xffffff0804f87950 */ /* 0x004fea0003c3ffff */
.L_x_126:
[----:B------:R-:W-:-:S00]  /*f420*/  BRA `(.L_x_126) ;  /* 0xfffffffc00fc7947 */ /* 0x000fc0000383ffff */
[----:B------:R-:W-:-:S00]  /*f430*/  NOP ;  /* 0x0000000000007918 */ /* 0x000fc00000000000 */
        /* <DEDUP_REMOVED lines=12> */
.L_x_127:


//--------------------- .nv.global.init           --------------------------
	.section	.nv.global.init,"aw",@progbits
.nv.global.init:
	.type		$str$24,@object
	.size		$str$24,($str$25 - $str$24)
$str$24:
        /*0000*/ 	.byte	0x28, 0x61, 0x64, 0x64, 0x72, 0x65, 0x73, 0x73, 0x20, 0x26, 0x20, 0x6d, 0x61, 0x73, 0x6b, 0x29
        /*0010*/ 	.byte	0x20, 0x3d, 0x3d, 0x20, 0x30, 0x00
	.type		$str$25,@object
	.size		$str$25,(__unnamed_1 - $str$25)
$str$25:
        /*0016*/ 	.byte	0x2f, 0x74, 0x6d, 0x70, 0x2f, 0x63, 0x75, 0x74, 0x6c, 0x61, 0x73, 0x73, 0x5f, 0x73, 0x77, 0x65
        /*0026*/ 	.byte	0x65, 0x70, 0x5f, 0x73, 0x72, 0x63, 0x2f, 0x69, 0x6e, 0x63, 0x6c, 0x75, 0x64, 0x65, 0x2f, 0x63
        /*0036*/ 	.byte	0x75, 0x74, 0x65, 0x2f, 0x70, 0x6f, 0x69, 0x6e, 0x74, 0x65, 0x72, 0x5f, 0x66, 0x6c, 0x61, 0x67
        /*0046*/ 	.byte	0x67, 0x65, 0x64, 0x2e, 0x68, 0x70, 0x70, 0x00
	.type		__unnamed_1,@object
	.size		__unnamed_1,(__unnamed_2 - __unnamed_1)
__unnamed_1:
        /*004e*/ 	.byte	0x61, 0x75, 0x74, 0x6f, 0x20, 0x63, 0x75, 0x74, 0x65, 0x3a, 0x3a, 0x61, 0x73, 0x5f, 0x70, 0x6f
        /* <DEDUP_REMOVED lines=27> */
        /*020e*/ 	.byte	0x32, 0x30, 0x34, 0x38, 0x3e, 0x3e, 0x3e, 0x3e, 0x3e, 0x5d, 0x00
	.type		__unnamed_2,@object
	.size		__unnamed_2,(.L_1 - __unnamed_2)
__unnamed_2:
        /* <DEDUP_REMOVED lines=29> */
.L_1:


//--------------------- .nv.shared._ZN7cutlass13device_kernelINS_4fmha6kernel28FmhaKernelTmaWarpSpecializedINS1_10collective30FmhaMainloopTmaWarpSpecializedINS_10bfloat16_tEffN4cute5tupleIJNS7_1CILi128EEESA_NS9_ILi192EEEEEENS8_IJiNS9_ILi1EEENS8_IJiiEEEEEESF_SF_NS4_14ResidualFusionEJEEENS4_15FmhaFwdEpilogueIS6_fNS8_IJNS9_ILi64EEESB_SA_EEEEENS2_23IndividualTileSchedulerEJEEEEEvNT_6ParamsE --------------------------
	.section	.nv.shared._ZN7cutlass13device_kernelINS_4fmha6kernel28FmhaKernelTmaWarpSpecializedINS1_10collective30FmhaMainloopTmaWarpSpecializedINS_10bfloat16_tEffN4cute5tupleIJNS7_1CILi128EEESA_NS9_ILi192EEEEEENS8_IJiNS9_ILi1EEENS8_IJiiEEEEEESF_SF_NS4_14ResidualFusionEJEEENS4_15FmhaFwdEpilogueIS6_fNS8_IJNS9_ILi64EEESB_SA_EEEEENS2_23IndividualTileSchedulerEJEEEEEvNT_6ParamsE,"aw",@nobits
	.sectionflags	@""
	.align	16
	.zero		1024


//--------------------- .nv.shared.reserved.0     --------------------------
	.section	.nv.shared.reserved.0,"aw",@nobits
	.weak		__nv_reservedSMEM_offset_0_alias
	.size		__nv_reservedSMEM_offset_0_alias, 0, 0
	.other		__nv_reservedSMEM_offset_0_alias,@"STO_CUDA_RESERVED_SHARED STV_DEFAULT"
__nv_reservedSMEM_offset_0_alias:
	.zero		0


//--------------------- .nv.global                --------------------------
	.section	.nv.global,"aw",@nobits
.nv.global:
	.type		_ZN39_INTERNAL_cc721b0a_4_k_cu_d669109a_31044cute1_E,@object
	.size		_ZN39_INTERNAL_cc721b0a_4_k_cu_d669109a_31044cute1_E,(_ZN39_INTERNAL_cc721b0a_4_k_cu_d669109a_31044cuda3std3__45__cpo6cbeginE - _ZN39_INTERNAL_cc721b0a_4_k_cu_d669109a_31044cute1_E)
_ZN39_INTERNAL_cc721b0a_4_k_cu_d669109a_31044cute1_E:
	.zero		1
	.type		_ZN39_INTERNAL_cc721b0a_4_k_cu_d669109a_31044cuda3std3__45__cpo6cbeginE,@object
	.size		_ZN39_INTERNAL_cc721b0a_4_k_cu_d669109a_31044cuda3std3__45__cpo6cbeginE,(_ZN39_INTERNAL_cc721b0a_4_k_cu_d669109a_31044cuda3std3__48in_placeE - _ZN39_INTERNAL_cc721b0a_4_k_cu_d669109a_31044cuda3std3__45__cpo6cbeginE)
_ZN39_INTERNAL_cc721b0a_4_k_cu_d669109a_31044cuda3std3__45__cpo6cbeginE:
	.zero		1
	.type		_ZN39_INTERNAL_cc721b0a_4_k_cu_d669109a_31044cuda3std3__48in_placeE,@object
	.size		_ZN39_INTERNAL_cc721b0a_4_k_cu_d669109a_31044cuda3std3__48in_placeE,(_ZN39_INTERNAL_cc721b0a_4_k_cu_d669109a_31044cuda3std6ranges3__45__cpo9iter_moveE - _ZN39_INTERNAL_cc721b0a_4_k_cu_d669109a_31044cuda3std3__48in_placeE)
_ZN39_INTERNAL_cc721b0a_4_k_cu_d669109a_31044cuda3std3__48in_placeE:
	.zero		1
	.type		_ZN39_INTERNAL_cc721b0a_4_k_cu_d669109a_31044cuda3std6ranges3__45__cpo9iter_moveE,@object
	.size		_ZN39_INTERNAL_cc721b0a_4_k_cu_d669109a_31044cuda3std6ranges3__45__cpo9iter_moveE,(_ZN39_INTERNAL_cc721b0a_4_k_cu_d669109a_31044cuda3std3__45__cpo5beginE - _ZN39_INTERNAL_cc721b0a_4_k_cu_d669109a_31044cuda3std6ranges3__45__cpo9iter_moveE)
_ZN39_INTERNAL_cc721b0a_4_k_cu_d669109a_31044cuda3std6ranges3__45__cpo9iter_moveE:
	.zero		1
	.type		_ZN39_INTERNAL_cc721b0a_4_k_cu_d669109a_31044cuda3std3__45__cpo5beginE,@object
	.size		_ZN39_INTERNAL_cc721b0a_4_k_cu_d669109a_31044cuda3std3__45__cpo5beginE,(_ZN39_INTERNAL_cc721b0a_4_k_cu_d669109a_31044cuda3std3__441_GLOBAL__N__cc721b0a_4_k_cu_d669109a_31046ignoreE - _ZN39_INTERNAL_cc721b0a_4_k_cu_d669109a_31044cuda3std3__45__cpo5beginE)
_ZN39_INTERNAL_cc721b0a_4_k_cu_d669109a_31044cuda3std3__45__cpo5beginE:
	.zero		1
	.type		_ZN39_INTERNAL_cc721b0a_4_k_cu_d669109a_31044cuda3std3__441_GLOBAL__N__cc721b0a_4_k_cu_d669109a_31046ignoreE,@object
	.size		_ZN39_INTERNAL_cc721b0a_4_k_cu_d669109a_31044cuda3std3__441_GLOBAL__N__cc721b0a_4_k_cu_d669109a_31046ignoreE,(_ZN39_INTERNAL_cc721b0a_4_k_cu_d669109a_31044cute7productE - _ZN39_INTERNAL_cc721b0a_4_k_cu_d669109a_31044cuda3std3__441_GLOBAL__N__cc721b0a_4_k_cu_d669109a_31046ignoreE)
_ZN39_INTERNAL_cc721b0a_4_k_cu_d669109a_31044cuda3std3__441_GLOBAL__N__cc721b0a_4_k_cu_d669109a_31046ignoreE:
	.zero		1
	.type		_ZN39_INTERNAL_cc721b0a_4_k_cu_d669109a_31044cute7productE,@object
	.size		_ZN39_INTERNAL_cc721b0a_4_k_cu_d669109a_31044cute7productE,(_ZN39_INTERNAL_cc721b0a_4_k_cu_d669109a_31044cuda3std3__45__cpo3endE - _ZN39_INTERNAL_cc721b0a_4_k_cu_d669109a_31044cute7productE)
_ZN39_INTERNAL_cc721b0a_4_k_cu_d669109a_31044cute7productE:
	.zero		1
	.type		_ZN39_INTERNAL_cc721b0a_4_k_cu_d669109a_31044cuda3std3__45__cpo3endE,@object
	.size		_ZN39_INTERNAL_cc721b0a_4_k_cu_d669109a_31044cuda3std3__45__cpo3endE,(_ZN39_INTERNAL_cc721b0a_4_k_cu_d669109a_31044cuda3std3__419piecewise_constructE - _ZN39_INTERNAL_cc721b0a_4_k_cu_d669109a_31044cuda3std3__45__cpo3endE)
_ZN39_INTERNAL_cc721b0a_4_k_cu_d669109a_31044cuda3std3__45__cpo3endE:
	.zero		1
	.type		_ZN39_INTERNAL_cc721b0a_4_k_cu_d669109a_31044cuda3std3__419piecewise_constructE,@object
	.size		_ZN39_INTERNAL_cc721b0a_4_k_cu_d669109a_31044cuda3std3__419piecewise_constructE,(_ZN39_INTERNAL_cc721b0a_4_k_cu_d669109a_31044cuda3std3__45__cpo4cendE - _ZN39_INTERNAL_cc721b0a_4_k_cu_d669109a_31044cuda3std3__419piecewise_constructE)
_ZN39_INTERNAL_cc721b0a_4_k_cu_d669109a_31044cuda3std3__419piecewise_constructE:
	.zero		1
	.type		_ZN39_INTERNAL_cc721b0a_4_k_cu_d669109a_31044cuda3std3__45__cpo4cendE,@object
	.size		_ZN39_INTERNAL_cc721b0a_4_k_cu_d669109a_31044cuda3std3__45__cpo4cendE,(_ZN39_INTERNAL_cc721b0a_4_k_cu_d669109a_31044cuda3std6ranges3__45__cpo4swapE - _ZN39_INTERNAL_cc721b0a_4_k_cu_d669109a_31044cuda3std3__45__cpo4cendE)
_ZN39_INTERNAL_cc721b0a_4_k_cu_d669109a_31044cuda3std3__45__cpo4cendE:
	.zero		1
	.type		_ZN39_INTERNAL_cc721b0a_4_k_cu_d669109a_31044cuda3std6ranges3__45__cpo4swapE,@object
	.size		_ZN39_INTERNAL_cc721b0a_4_k_cu_d669109a_31044cuda3std6ranges3__45__cpo4swapE,(.L_9 - _ZN39_INTERNAL_cc721b0a_4_k_cu_d669109a_31044cuda3std6ranges3__45__cpo4swapE)
_ZN39_INTERNAL_cc721b0a_4_k_cu_d669109a_31044cuda3std6ranges3__45__cpo4swapE:
	.zero		1
.L_9:


//--------------------- .nv.constant0._ZN7cutlass13device_kernelINS_4fmha6kernel28FmhaKernelTmaWarpSpecializedINS1_10collective30FmhaMainloopTmaWarpSpecializedINS_10bfloat16_tEffN4cute5tupleIJNS7_1CILi128EEESA_NS9_ILi192EEEEEENS8_IJiNS9_ILi1EEENS8_IJiiEEEEEESF_SF_NS4_14ResidualFusionEJEEENS4_15FmhaFwdEpilogueIS6_fNS8_IJNS9_ILi64EEESB_SA_EEEEENS2_23IndividualTileSchedulerEJEEEEEvNT_6ParamsE --------------------------
	.section	.nv.constant0._ZN7cutlass13device_kernelINS_4fmha6kernel28FmhaKernelTmaWarpSpecializedINS1_10collective30FmhaMainloopTmaWarpSpecializedINS_10bfloat16_tEffN4cute5tupleIJNS7_1CILi128EEESA_NS9_ILi192EEEEEENS8_IJiNS9_ILi1EEENS8_IJiiEEEEEESF_SF_NS4_14ResidualFusionEJEEENS4_15FmhaFwdEpilogueIS6_fNS8_IJNS9_ILi64EEESB_SA_EEEEENS2_23IndividualTileSchedulerEJEEEEEvNT_6ParamsE,"a",@progbits
	.sectionflags	@""
	.align	4
.nv.constant0._ZN7cutlass13device_kernelINS_4fmha6kernel28FmhaKernelTmaWarpSpecializedINS1_10collective30FmhaMainloopTmaWarpSpecializedINS_10bfloat16_tEffN4cute5tupleIJNS7_1CILi128EEESA_NS9_ILi192EEEEEENS8_IJiNS9_ILi1EEENS8_IJiiEEEEEESF_SF_NS4_14ResidualFusionEJEEENS4_15FmhaFwdEpilogueIS6_fNS8_IJNS9_ILi64EEESB_SA_EEEEENS2_23IndividualTileSchedulerEJEEEEEvNT_6ParamsE:
	.zero		2688


//--------------------- SYMBOLS --------------------------

	.type		.nv.reservedSmem.offset0,@object
	.size		.nv.reservedSmem.offset0,0x4
	.type		__assertfail,@function
